// auto-generated by cutlass_sweep.gemm — config: {"arch": "sm_90", "cluster_m": 2, "cluster_n": 1, "dtype": "int8", "dtype_b": "int8", "layout": "nt", "stages": 0, "tile_k": 256, "tile_m": 256, "tile_n": 176}
#include "cutlass/cutlass.h"
#include "cutlass/gemm/collective/collective_builder.hpp"
#include "cutlass/gemm/device/gemm_universal_adapter.h"
#include "cutlass/gemm/kernel/gemm_universal.hpp"
#include "cutlass/epilogue/collective/collective_builder.hpp"

using ElemA = int8_t;
using ElemB = int8_t;
using ElemCD = int8_t;
using Acc  = int32_t;
using TileShape    = cute::Shape<cute::_256, cute::_176, cute::_256>;
using ClusterShape = cute::Shape<cute::_2, cute::_1, cute::_1>;

using CollectiveEpilogue = typename cutlass::epilogue::collective::CollectiveBuilder<
    cutlass::arch::Sm90, cutlass::arch::OpClassTensorOp,
    TileShape, ClusterShape,
    cutlass::epilogue::collective::EpilogueTileAuto,
    Acc, Acc,
    ElemCD, cutlass::layout::RowMajor, 128 / cutlass::sizeof_bits<ElemCD>::value,
    ElemCD, cutlass::layout::RowMajor, 128 / cutlass::sizeof_bits<ElemCD>::value,
    cutlass::epilogue::collective::EpilogueScheduleAuto
  >::CollectiveOp;

using CollectiveMainloop = typename cutlass::gemm::collective::CollectiveBuilder<
    cutlass::arch::Sm90, cutlass::arch::OpClassTensorOp,
    ElemA, cutlass::layout::RowMajor, 128 / cutlass::sizeof_bits<ElemA>::value,
    ElemB, cutlass::layout::ColumnMajor, 128 / cutlass::sizeof_bits<ElemB>::value,
    Acc,
    TileShape, ClusterShape,
    cutlass::gemm::collective::StageCountAutoCarveout<static_cast<int>(sizeof(typename CollectiveEpilogue::SharedStorage))>,
    cutlass::gemm::collective::KernelScheduleAuto
  >::CollectiveOp;

using GemmKernel = cutlass::gemm::kernel::GemmUniversal<
    cute::Shape<int,int,int,int>,
    CollectiveMainloop,
    CollectiveEpilogue
>;
using Gemm = cutlass::gemm::device::GemmUniversalAdapter<GemmKernel>;

// Force the device kernel symbol into the cubin without needing a host main.
auto* _anchor = &cutlass::device_kernel<GemmKernel>;


// ===== COMPILED SASS (sm_90a) =====

	.target	sm_90a

	.elftype	@"ET_EXEC"


//--------------------- .note.nv.tkinfo           --------------------------
	.section	.note.nv.tkinfo,"",@"SHT_NOTE"
	.sectionflags	@"SHF_NOTE_NV_TKINFO"
	.tkinfo
        /*0018*/ 	.word	0x00000002
        /*0030*/ 	.string	""
        /*0030*/ 	.string	"ptxas"
        /*0030*/ 	.string	"Cuda compilation tools, release 13.0, V13.0.88"
        /*0030*/ 	.string	"Build cuda_13.0.r13.0/compiler.36424714_0"
        /*0030*/ 	.string	"-arch sm_90a -m 64 "



//--------------------- .note.nv.cuinfo           --------------------------
	.section	.note.nv.cuinfo,"",@"SHT_NOTE"
	.sectionflags	@"SHF_NOTE_NV_CUINFO"
        /*0018*/ 	.short	0x0002
        /*001a*/ 	.short	0x005a
        /*001c*/ 	.short	0x0082
	.zero		2


//--------------------- .nv.info                  --------------------------
	.section	.nv.info,"",@"SHT_CUDA_INFO"
	.align	4


	//----- nvinfo : EIATTR_REGCOUNT
	.align		4
        /*0000*/ 	.byte	0x04, 0x2f
        /*0002*/ 	.short	(.L_15 - .L_14)
	.align		4
.L_14:
        /*0004*/ 	.word	index@(_ZN7cutlass13device_kernelINS_4gemm6kernel13GemmUniversalIN4cute5tupleIJiiiiEEENS1_10collective13CollectiveMmaINS1_34MainloopSm90TmaGmmaWarpSpecializedILi2ENS5_IJNS4_1CILi2EEENSA_ILi1EEESC_EEENS1_35KernelTmaWarpSpecializedCooperativeEEENS5_IJNSA_ILi256EEENSA_ILi176EEESG_EEEaNS5_IJlSC_lEEEaSJ_NS4_8TiledMMAINS4_8MMA_AtomIJNS4_4SM904GMMA26MMA_64x16x32_S32S8S8_SS_TNEEEENS4_6LayoutISD_NS5_IJSC_NSA_ILi0EEESR_EEEEENS5_IJNS4_10UnderscoreESU_SU_EEEEENS4_13SM90_TMA_LOADENS4_14ComposedLayoutINS4_7SwizzleILi3ELi4ELi3EEENS4_18smem_ptr_flag_bitsILi8EEENSQ_INS5_IJNSA_ILi8EEENSA_ILi128EEEEEENS5_IJS14_SC_EEEEEEEvNS4_8identityENS4_23SM90_TMA_LOAD_MULTICASTES18_vS19_EENS_8epilogue10collective6detail29Sm90TmaWarpSpecializedAdapterINS1D_15DefaultEpilogueIaSJ_SJ_NS1C_6thread17LinearCombinationIaLi1EiiLNS1H_9ScaleType4KindE0ELNS_15FloatRoundStyleE2EaEENS1_15EpilogueDefaultEEEEEvvEEEEvNT_6ParamsE)
        /*0008*/ 	.word	0x000000a8


	//----- nvinfo : EIATTR_FRAME_SIZE
	.align		4
.L_15:
        /*000c*/ 	.byte	0x04, 0x11
        /*000e*/ 	.short	(.L_17 - .L_16)
	.align		4
.L_16:
        /*0010*/ 	.word	index@(_ZN7cutlass13device_kernelINS_4gemm6kernel13GemmUniversalIN4cute5tupleIJiiiiEEENS1_10collective13CollectiveMmaINS1_34MainloopSm90TmaGmmaWarpSpecializedILi2ENS5_IJNS4_1CILi2EEENSA_ILi1EEESC_EEENS1_35KernelTmaWarpSpecializedCooperativeEEENS5_IJNSA_ILi256EEENSA_ILi176EEESG_EEEaNS5_IJlSC_lEEEaSJ_NS4_8TiledMMAINS4_8MMA_AtomIJNS4_4SM904GMMA26MMA_64x16x32_S32S8S8_SS_TNEEEENS4_6LayoutISD_NS5_IJSC_NSA_ILi0EEESR_EEEEENS5_IJNS4_10UnderscoreESU_SU_EEEEENS4_13SM90_TMA_LOADENS4_14ComposedLayoutINS4_7SwizzleILi3ELi4ELi3EEENS4_18smem_ptr_flag_bitsILi8EEENSQ_INS5_IJNSA_ILi8EEENSA_ILi128EEEEEENS5_IJS14_SC_EEEEEEEvNS4_8identityENS4_23SM90_TMA_LOAD_MULTICASTES18_vS19_EENS_8epilogue10collective6detail29Sm90TmaWarpSpecializedAdapterINS1D_15DefaultEpilogueIaSJ_SJ_NS1C_6thread17LinearCombinationIaLi1EiiLNS1H_9ScaleType4KindE0ELNS_15FloatRoundStyleE2EaEENS1_15EpilogueDefaultEEEEEvvEEEEvNT_6ParamsE)
        /*0014*/ 	.word	0x00000000


	//----- nvinfo : EIATTR_MIN_STACK_SIZE
	.align		4
.L_17:
        /*0018*/ 	.byte	0x04, 0x12
        /*001a*/ 	.short	(.L_19 - .L_18)
	.align		4
.L_18:
        /*001c*/ 	.word	index@(_ZN7cutlass13device_kernelINS_4gemm6kernel13GemmUniversalIN4cute5tupleIJiiiiEEENS1_10collective13CollectiveMmaINS1_34MainloopSm90TmaGmmaWarpSpecializedILi2ENS5_IJNS4_1CILi2EEENSA_ILi1EEESC_EEENS1_35KernelTmaWarpSpecializedCooperativeEEENS5_IJNSA_ILi256EEENSA_ILi176EEESG_EEEaNS5_IJlSC_lEEEaSJ_NS4_8TiledMMAINS4_8MMA_AtomIJNS4_4SM904GMMA26MMA_64x16x32_S32S8S8_SS_TNEEEENS4_6LayoutISD_NS5_IJSC_NSA_ILi0EEESR_EEEEENS5_IJNS4_10UnderscoreESU_SU_EEEEENS4_13SM90_TMA_LOADENS4_14ComposedLayoutINS4_7SwizzleILi3ELi4ELi3EEENS4_18smem_ptr_flag_bitsILi8EEENSQ_INS5_IJNSA_ILi8EEENSA_ILi128EEEEEENS5_IJS14_SC_EEEEEEEvNS4_8identityENS4_23SM90_TMA_LOAD_MULTICASTES18_vS19_EENS_8epilogue10collective6detail29Sm90TmaWarpSpecializedAdapterINS1D_15DefaultEpilogueIaSJ_SJ_NS1C_6thread17LinearCombinationIaLi1EiiLNS1H_9ScaleType4KindE0ELNS_15FloatRoundStyleE2EaEENS1_15EpilogueDefaultEEEEEvvEEEEvNT_6ParamsE)
        /*0020*/ 	.word	0x00000000
.L_19:


//--------------------- .nv.compat                --------------------------
	.section	.nv.compat,"",@"SHT_CUDA_COMPAT_INFO"
	.align	4
        /*0000*/ 	.byte	0x02, 0x09, 0x01, 0x00, 0x02, 0x02, 0x04, 0x00, 0x02, 0x05, 0x05, 0x00, 0x03, 0x07, 0x01, 0x01
        /*0010*/ 	.byte	0x02, 0x03, 0x01, 0x00, 0x02, 0x06, 0x01, 0x00, 0x04, 0x0b, 0x08, 0x00, 0x00, 0x00, 0x00, 0x00
        /*0020*/ 	.byte	0x00, 0x00, 0x00, 0x00


//--------------------- .nv.info._ZN7cutlass13device_kernelINS_4gemm6kernel13GemmUniversalIN4cute5tupleIJiiiiEEENS1_10collective13CollectiveMmaINS1_34MainloopSm90TmaGmmaWarpSpecializedILi2ENS5_IJNS4_1CILi2EEENSA_ILi1EEESC_EEENS1_35KernelTmaWarpSpecializedCooperativeEEENS5_IJNSA_ILi256EEENSA_ILi176EEESG_EEEaNS5_IJlSC_lEEEaSJ_NS4_8TiledMMAINS4_8MMA_AtomIJNS4_4SM904GMMA26MMA_64x16x32_S32S8S8_SS_TNEEEENS4_6LayoutISD_NS5_IJSC_NSA_ILi0EEESR_EEEEENS5_IJNS4_10UnderscoreESU_SU_EEEEENS4_13SM90_TMA_LOADENS4_14ComposedLayoutINS4_7SwizzleILi3ELi4ELi3EEENS4_18smem_ptr_flag_bitsILi8EEENSQ_INS5_IJNSA_ILi8EEENSA_ILi128EEEEEENS5_IJS14_SC_EEEEEEEvNS4_8identityENS4_23SM90_TMA_LOAD_MULTICASTES18_vS19_EENS_8epilogue10collective6detail29Sm90TmaWarpSpecializedAdapterINS1D_15DefaultEpilogueIaSJ_SJ_NS1C_6thread17LinearCombinationIaLi1EiiLNS1H_9ScaleType4KindE0ELNS_15FloatRoundStyleE2EaEENS1_15EpilogueDefaultEEEEEvvEEEEvNT_6ParamsE --------------------------
	.section	.nv.info._ZN7cutlass13device_kernelINS_4gemm6kernel13GemmUniversalIN4cute5tupleIJiiiiEEENS1_10collective13CollectiveMmaINS1_34MainloopSm90TmaGmmaWarpSpecializedILi2ENS5_IJNS4_1CILi2EEENSA_ILi1EEESC_EEENS1_35KernelTmaWarpSpecializedCooperativeEEENS5_IJNSA_ILi256EEENSA_ILi176EEESG_EEEaNS5_IJlSC_lEEEaSJ_NS4_8TiledMMAINS4_8MMA_AtomIJNS4_4SM904GMMA26MMA_64x16x32_S32S8S8_SS_TNEEEENS4_6LayoutISD_NS5_IJSC_NSA_ILi0EEESR_EEEEENS5_IJNS4_10UnderscoreESU_SU_EEEEENS4_13SM90_TMA_LOADENS4_14ComposedLayoutINS4_7SwizzleILi3ELi4ELi3EEENS4_18smem_ptr_flag_bitsILi8EEENSQ_INS5_IJNSA_ILi8EEENSA_ILi128EEEEEENS5_IJS14_SC_EEEEEEEvNS4_8identityENS4_23SM90_TMA_LOAD_MULTICASTES18_vS19_EENS_8epilogue10collective6detail29Sm90TmaWarpSpecializedAdapterINS1D_15DefaultEpilogueIaSJ_SJ_NS1C_6thread17LinearCombinationIaLi1EiiLNS1H_9ScaleType4KindE0ELNS_15FloatRoundStyleE2EaEENS1_15EpilogueDefaultEEEEEvvEEEEvNT_6ParamsE,"",@"SHT_CUDA_INFO"
	.sectionflags	@""
	.align	4


	//----- nvinfo : EIATTR_CUDA_API_VERSION
	.align		4
        /*0000*/ 	.byte	0x04, 0x37
        /*0002*/ 	.short	(.L_21 - .L_20)
.L_20:
        /*0004*/ 	.word	0x00000082


	//----- nvinfo : EIATTR_KPARAM_INFO
	.align		4
.L_21:
        /*0008*/ 	.byte	0x04, 0x17
        /*000a*/ 	.short	(.L_23 - .L_22)
.L_22:
        /*000c*/ 	.word	0x00000000
        /*0010*/ 	.short	0x0000
        /*0012*/ 	.short	0x0070
        /*0014*/ 	.byte	0x00, 0xf0, 0x01, 0x10


	//----- nvinfo : EIATTR_SPARSE_MMA_MASK
	.align		4
.L_23:
        /*0018*/ 	.byte	0x03, 0x50
        /*001a*/ 	.short	0x0000


	//----- nvinfo : EIATTR_MAXREG_COUNT
	.align		4
        /*001c*/ 	.byte	0x03, 0x1b
        /*001e*/ 	.short	0x00a8


	//----- nvinfo : EIATTR_NUM_BARRIERS
	.align		4
        /*0020*/ 	.byte	0x02, 0x4c
        /*0022*/ 	.byte	0x01
	.zero		1


	//----- nvinfo : EIATTR_EXTERNS
	.align		4
        /*0024*/ 	.byte	0x04, 0x0f
        /*0026*/ 	.short	(.L_25 - .L_24)


	//   ....[0]....
	.align		4
.L_24:
        /*0028*/ 	.word	index@(__assertfail)


	//----- nvinfo : EIATTR_MERCURY_ISA_VERSION
	.align		4
.L_25:
        /*002c*/ 	.byte	0x03, 0x5f
        /*002e*/ 	.short	0x0101


	//----- nvinfo : EIATTR_INT_WARP_WIDE_INSTR_OFFSETS
	.align		4
        /*0030*/ 	.byte	0x04, 0x31
        /*0032*/ 	.short	(.L_27 - .L_26)


	//   ....[0]....
.L_26:
        /*0034*/ 	.word	0x00000520


	//   ....[1]....
        /*0038*/ 	.word	0x00000530


	//   ....[2]....
        /*003c*/ 	.word	0x000006a0


	//   ....[3]....
        /*0040*/ 	.word	0x0000a270


	//----- nvinfo : EIATTR_COOP_GROUP_MASK_REGIDS
	.align		4
.L_27:
        /*0044*/ 	.byte	0x04, 0x29
        /*0046*/ 	.short	(.L_29 - .L_28)


	//   ....[0]....
.L_28:
        /*0048*/ 	.word	0xffffffff


	//   ....[1]....
        /*004c*/ 	.word	0xffffffff


	//   ....[2]....
        /*0050*/ 	.word	0xffffffff


	//   ....[3]....
        /*0054*/ 	.word	0xffffffff


	//   ....[4]....
        /*0058*/ 	.word	0xffffffff


	//   ....[5]....
        /*005c*/ 	.word	0xffffffff


	//----- nvinfo : EIATTR_COOP_GROUP_INSTR_OFFSETS
	.align		4
.L_29:
        /*0060*/ 	.byte	0x04, 0x28
        /*0062*/ 	.short	(.L_31 - .L_30)


	//   ....[0]....
.L_30:
        /*0064*/ 	.word	0x00000060


	//   ....[1]....
        /*0068*/ 	.word	0x00000070


	//   ....[2]....
        /*006c*/ 	.word	0x00000190


	//   ....[3]....
        /*0070*/ 	.word	0x00000380


	//   ....[4]....
        /*0074*/ 	.word	0x000007f0


	//   ....[5]....
        /*0078*/ 	.word	0x00001410


	//----- nvinfo : EIATTR_REG_RECONFIG
	.align		4
.L_31:
        /*007c*/ 	.byte	0x01, 0x54
	.zero		2


	//----- nvinfo : EIATTR_SYSCALL_OFFSETS
	.align		4
        /*0080*/ 	.byte	0x04, 0x46
        /*0082*/ 	.short	(.L_33 - .L_32)


	//   ....[0]....
.L_32:
        /*0084*/ 	.word	0x000015d0


	//----- nvinfo : EIATTR_MBARRIER_INSTR_OFFSETS
	.align		4
.L_33:
        /*0088*/ 	.byte	0x04, 0x39
        /*008a*/ 	.short	(.L_35 - .L_34)


	//   ....[0]....
.L_34:
        /*008c*/ 	.word	0x00000310
        /*0090*/ 	.word	0x000000ff
        /*0094*/ 	.word	0x00000000
        /*0098*/ 	.short	0x0100
        /*009a*/ 	.byte	0x08
	.zero		1


	//   ....[1]....
        /*009c*/ 	.word	0x00000320
        /*00a0*/ 	.word	0x000000ff
        /*00a4*/ 	.word	0x00000010
        /*00a8*/ 	.short	0x0100
        /*00aa*/ 	.byte	0x08
	.zero		1


	//   ....[2]....
        /*00ac*/ 	.word	0x00000330
        /*00b0*/ 	.word	0x000000ff
        /*00b4*/ 	.word	0x00000008
        /*00b8*/ 	.short	0x0100
        /*00ba*/ 	.byte	0x08
	.zero		1


	//   ....[3]....
        /*00bc*/ 	.word	0x00000340
        /*00c0*/ 	.word	0x000000ff
        /*00c4*/ 	.word	0x00000018
        /*00c8*/ 	.short	0x0100
        /*00ca*/ 	.byte	0x08
	.zero		1


	//   ....[4]....
        /*00cc*/ 	.word	0x00000720
        /*00d0*/ 	.word	0x000000ff
        /*00d4*/ 	.word	0x00000030
        /*00d8*/ 	.short	0x0100
        /*00da*/ 	.byte	0x06
	.zero		1


	//   ....[5]....
        /*00dc*/ 	.word	0x00000760
        /*00e0*/ 	.word	0x000000ff
        /*00e4*/ 	.word	0x00000038
        /*00e8*/ 	.short	0x0100
        /*00ea*/ 	.byte	0x06
	.zero		1


	//   ....[6]....
        /*00ec*/ 	.word	0x000016c0
        /*00f0*/ 	.word	0x00000003
        /*00f4*/ 	.word	0x00000000
        /*00f8*/ 	.short	0x010a
        /*00fa*/ 	.byte	0x3f
	.zero		1


	//   ....[7]....
        /*00fc*/ 	.word	0x00001700
        /*0100*/ 	.word	0x00000003
        /*0104*/ 	.word	0x00000000
        /*0108*/ 	.short	0x010a
        /*010a*/ 	.byte	0x3f
	.zero		1


	//   ....[8]....
        /*010c*/ 	.word	0x00005c40
        /*0110*/ 	.word	0x00000003
        /*0114*/ 	.word	0x00000000
        /*0118*/ 	.short	0x010a
        /*011a*/ 	.byte	0x3f
	.zero		1


	//   ....[9]....
        /*011c*/ 	.word	0x00005c80
        /*0120*/ 	.word	0x00000003
        /*0124*/ 	.word	0x00000000
        /*0128*/ 	.short	0x010a
        /*012a*/ 	.byte	0x3f
	.zero		1


	//   ....[10]....
        /*012c*/ 	.word	0x0000a0f0
        /*0130*/ 	.word	0x00000003
        /*0134*/ 	.word	0x00000000
        /*0138*/ 	.short	0x0101
        /*013a*/ 	.byte	0x3f
	.zero		1


	//   ....[11]....
        /*013c*/ 	.word	0x0000a300
        /*0140*/ 	.word	0x00000003
        /*0144*/ 	.word	0x00000000
        /*0148*/ 	.short	0x0101
        /*014a*/ 	.byte	0x3f
	.zero		1


	//   ....[12]....
        /*014c*/ 	.word	0x00013fb0
        /*0150*/ 	.word	0x00000013
        /*0154*/ 	.word	0x00000010
        /*0158*/ 	.short	0x010a
        /*015a*/ 	.byte	0x3f
	.zero		1


	//   ....[13]....
        /*015c*/ 	.word	0x00014440
        /*0160*/ 	.word	0x00000003
        /*0164*/ 	.word	0x00000038
        /*0168*/ 	.short	0x0101
        /*016a*/ 	.byte	0x3f
	.zero		1


	//   ....[14]....
        /*016c*/ 	.word	0x00014be0
        /*0170*/ 	.word	0x00000005
        /*0174*/ 	.word	0x00000000
        /*0178*/ 	.short	0x010a
        /*017a*/ 	.byte	0x3f
	.zero		1


	//   ....[15]....
        /*017c*/ 	.word	0x00014c60
        /*0180*/ 	.word	0x0000000b
        /*0184*/ 	.word	0x00000000
        /*0188*/ 	.short	0x010a
        /*018a*/ 	.byte	0x3f
	.zero		1


	//   ....[16]....
        /*018c*/ 	.word	0x00014cc0
        /*0190*/ 	.word	0x00000003
        /*0194*/ 	.word	0x00000000
        /*0198*/ 	.short	0x010a
        /*019a*/ 	.byte	0x3f
	.zero		1


	//   ....[17]....
        /*019c*/ 	.word	0x00014d10
        /*01a0*/ 	.word	0x00000003
        /*01a4*/ 	.word	0x00000000
        /*01a8*/ 	.short	0x010a
        /*01aa*/ 	.byte	0x3f
	.zero		1


	//   ....[18]....
        /*01ac*/ 	.word	0x00014de0
        /*01b0*/ 	.word	0x00000013
        /*01b4*/ 	.word	0x00000010
        /*01b8*/ 	.short	0x010a
        /*01ba*/ 	.byte	0x3f
	.zero		1


	//   ....[19]....
        /*01bc*/ 	.word	0x00014eb0
        /*01c0*/ 	.word	0x00000005
        /*01c4*/ 	.word	0x00000000
        /*01c8*/ 	.short	0x010a
        /*01ca*/ 	.byte	0x3f
	.zero		1


	//----- nvinfo : EIATTR_NUM_MBARRIERS
	.align		4
.L_35:
        /*01cc*/ 	.byte	0x03, 0x38
        /*01ce*/ 	.short	0x0006


	//----- nvinfo : EIATTR_EXIT_INSTR_OFFSETS
	.align		4
        /*01d0*/ 	.byte	0x04, 0x1c
        /*01d2*/ 	.short	(.L_37 - .L_36)


	//   ....[0]....
.L_36:
        /*01d4*/ 	.word	0x00000a30


	//   ....[1]....
        /*01d8*/ 	.word	0x00001320


	//   ....[2]....
        /*01dc*/ 	.word	0x00013600


	//   ....[3]....
        /*01e0*/ 	.word	0x00013c20


	//   ....[4]....
        /*01e4*/ 	.word	0x00014cb0


	//----- nvinfo : EIATTR_MAX_THREADS
	.align		4
.L_37:
        /*01e8*/ 	.byte	0x04, 0x05
        /*01ea*/ 	.short	(.L_39 - .L_38)
.L_38:
        /*01ec*/ 	.word	0x00000180
        /*01f0*/ 	.word	0x00000001
        /*01f4*/ 	.word	0x00000001


	//----- nvinfo : EIATTR_CRS_STACK_SIZE
	.align		4
.L_39:
        /*01f8*/ 	.byte	0x04, 0x1e
        /*01fa*/ 	.short	(.L_41 - .L_40)
.L_40:
        /*01fc*/ 	.word	0x00000000


	//----- nvinfo : EIATTR_CBANK_PARAM_SIZE
	.align		4
.L_41:
        /*0200*/ 	.byte	0x03, 0x19
        /*0202*/ 	.short	0x0470


	//----- nvinfo : EIATTR_PARAM_CBANK
	.align		4
        /*0204*/ 	.byte	0x04, 0x0a
        /*0206*/ 	.short	(.L_43 - .L_42)
	.align		4
.L_42:
        /*0208*/ 	.word	index@(.nv.constant0._ZN7cutlass13device_kernelINS_4gemm6kernel13GemmUniversalIN4cute5tupleIJiiiiEEENS1_10collective13CollectiveMmaINS1_34MainloopSm90TmaGmmaWarpSpecializedILi2ENS5_IJNS4_1CILi2EEENSA_ILi1EEESC_EEENS1_35KernelTmaWarpSpecializedCooperativeEEENS5_IJNSA_ILi256EEENSA_ILi176EEESG_EEEaNS5_IJlSC_lEEEaSJ_NS4_8TiledMMAINS4_8MMA_AtomIJNS4_4SM904GMMA26MMA_64x16x32_S32S8S8_SS_TNEEEENS4_6LayoutISD_NS5_IJSC_NSA_ILi0EEESR_EEEEENS5_IJNS4_10UnderscoreESU_SU_EEEEENS4_13SM90_TMA_LOADENS4_14ComposedLayoutINS4_7SwizzleILi3ELi4ELi3EEENS4_18smem_ptr_flag_bitsILi8EEENSQ_INS5_IJNSA_ILi8EEENSA_ILi128EEEEEENS5_IJS14_SC_EEEEEEEvNS4_8identityENS4_23SM90_TMA_LOAD_MULTICASTES18_vS19_EENS_8epilogue10collective6detail29Sm90TmaWarpSpecializedAdapterINS1D_15DefaultEpilogueIaSJ_SJ_NS1C_6thread17LinearCombinationIaLi1EiiLNS1H_9ScaleType4KindE0ELNS_15FloatRoundStyleE2EaEENS1_15EpilogueDefaultEEEEEvvEEEEvNT_6ParamsE)
        /*020c*/ 	.short	0x0210
        /*020e*/ 	.short	0x0470


	//----- nvinfo : EIATTR_SW_WAR
	.align		4
.L_43:
        /*0210*/ 	.byte	0x04, 0x36
        /*0212*/ 	.short	(.L_45 - .L_44)
.L_44:
        /*0214*/ 	.word	0x00000008
.L_45:


//--------------------- .nv.callgraph             --------------------------
	.section	.nv.callgraph,"",@"SHT_CUDA_CALLGRAPH"
	.align	4
	.sectionentsize	8
	.align		4
        /*0000*/ 	.word	0x00000000
	.align		4
        /*0004*/ 	.word	0xffffffff
	.align		4
        /*0008*/ 	.word	index@(_ZN7cutlass13device_kernelINS_4gemm6kernel13GemmUniversalIN4cute5tupleIJiiiiEEENS1_10collective13CollectiveMmaINS1_34MainloopSm90TmaGmmaWarpSpecializedILi2ENS5_IJNS4_1CILi2EEENSA_ILi1EEESC_EEENS1_35KernelTmaWarpSpecializedCooperativeEEENS5_IJNSA_ILi256EEENSA_ILi176EEESG_EEEaNS5_IJlSC_lEEEaSJ_NS4_8TiledMMAINS4_8MMA_AtomIJNS4_4SM904GMMA26MMA_64x16x32_S32S8S8_SS_TNEEEENS4_6LayoutISD_NS5_IJSC_NSA_ILi0EEESR_EEEEENS5_IJNS4_10UnderscoreESU_SU_EEEEENS4_13SM90_TMA_LOADENS4_14ComposedLayoutINS4_7SwizzleILi3ELi4ELi3EEENS4_18smem_ptr_flag_bitsILi8EEENSQ_INS5_IJNSA_ILi8EEENSA_ILi128EEEEEENS5_IJS14_SC_EEEEEEEvNS4_8identityENS4_23SM90_TMA_LOAD_MULTICASTES18_vS19_EENS_8epilogue10collective6detail29Sm90TmaWarpSpecializedAdapterINS1D_15DefaultEpilogueIaSJ_SJ_NS1C_6thread17LinearCombinationIaLi1EiiLNS1H_9ScaleType4KindE0ELNS_15FloatRoundStyleE2EaEENS1_15EpilogueDefaultEEEEEvvEEEEvNT_6ParamsE)
	.align		4
        /*000c*/ 	.word	index@(__assertfail)
	.align		4
        /*0010*/ 	.word	0x00000000
	.align		4
        /*0014*/ 	.word	0xfffffffe
	.align		4
        /*0018*/ 	.word	0x00000000
	.align		4
        /*001c*/ 	.word	0xfffffffd
	.align		4
        /*0020*/ 	.word	0x00000000
	.align		4
        /*0024*/ 	.word	0xfffffffc


//--------------------- .nv.constant4             --------------------------
	.section	.nv.constant4,"a",@progbits
	.align	8
	.align		8
.nv.constant4:
        /*0000*/ 	.dword	__assertfail
	.align		8
        /*0008*/ 	.dword	__unnamed_1
	.align		8
        /*0010*/ 	.dword	_ZN40_INTERNAL_caff6553_4_k_cu_acef5d06_100194cuda3std3__45__cpo5beginE
	.align		8
        /*0018*/ 	.dword	_ZN40_INTERNAL_caff6553_4_k_cu_acef5d06_100194cuda3std3__45__cpo3endE
	.align		8
        /*0020*/ 	.dword	_ZN40_INTERNAL_caff6553_4_k_cu_acef5d06_100194cuda3std3__45__cpo6cbeginE
	.align		8
        /*0028*/ 	.dword	_ZN40_INTERNAL_caff6553_4_k_cu_acef5d06_100194cuda3std3__45__cpo4cendE
	.align		8
        /*0030*/ 	.dword	_ZN40_INTERNAL_caff6553_4_k_cu_acef5d06_100194cuda3std3__442_GLOBAL__N__caff6553_4_k_cu_acef5d06_100196ignoreE
	.align		8
        /*0038*/ 	.dword	_ZN40_INTERNAL_caff6553_4_k_cu_acef5d06_100194cuda3std3__419piecewise_constructE
	.align		8
        /*0040*/ 	.dword	_ZN40_INTERNAL_caff6553_4_k_cu_acef5d06_100194cuda3std3__48in_placeE
	.align		8
        /*0048*/ 	.dword	_ZN40_INTERNAL_caff6553_4_k_cu_acef5d06_100194cuda3std6ranges3__45__cpo4swapE
	.align		8
        /*0050*/ 	.dword	_ZN40_INTERNAL_caff6553_4_k_cu_acef5d06_100194cuda3std6ranges3__45__cpo9iter_moveE
	.align		8
        /*0058*/ 	.dword	_ZN40_INTERNAL_caff6553_4_k_cu_acef5d06_100194cute7productE
	.align		8
        /*0060*/ 	.dword	_ZN40_INTERNAL_caff6553_4_k_cu_acef5d06_100194cute1_E
	.align		8
        /*0068*/ 	.dword	$str$22
	.align		8
        /*0070*/ 	.dword	$str$23


//--------------------- .text._ZN7cutlass13device_kernelINS_4gemm6kernel13GemmUniversalIN4cute5tupleIJiiiiEEENS1_10collective13CollectiveMmaINS1_34MainloopSm90TmaGmmaWarpSpecializedILi2ENS5_IJNS4_1CILi2EEENSA_ILi1EEESC_EEENS1_35KernelTmaWarpSpecializedCooperativeEEENS5_IJNSA_ILi256EEENSA_ILi176EEESG_EEEaNS5_IJlSC_lEEEaSJ_NS4_8TiledMMAINS4_8MMA_AtomIJNS4_4SM904GMMA26MMA_64x16x32_S32S8S8_SS_TNEEEENS4_6LayoutISD_NS5_IJSC_NSA_ILi0EEESR_EEEEENS5_IJNS4_10UnderscoreESU_SU_EEEEENS4_13SM90_TMA_LOADENS4_14ComposedLayoutINS4_7SwizzleILi3ELi4ELi3EEENS4_18smem_ptr_flag_bitsILi8EEENSQ_INS5_IJNSA_ILi8EEENSA_ILi128EEEEEENS5_IJS14_SC_EEEEEEEvNS4_8identityENS4_23SM90_TMA_LOAD_MULTICASTES18_vS19_EENS_8epilogue10collective6detail29Sm90TmaWarpSpecializedAdapterINS1D_15DefaultEpilogueIaSJ_SJ_NS1C_6thread17LinearCombinationIaLi1EiiLNS1H_9ScaleType4KindE0ELNS_15FloatRoundStyleE2EaEENS1_15EpilogueDefaultEEEEEvvEEEEvNT_6ParamsE --------------------------
	.section	.text._ZN7cutlass13device_kernelINS_4gemm6kernel13GemmUniversalIN4cute5tupleIJiiiiEEENS1_10collective13CollectiveMmaINS1_34MainloopSm90TmaGmmaWarpSpecializedILi2ENS5_IJNS4_1CILi2EEENSA_ILi1EEESC_EEENS1_35KernelTmaWarpSpecializedCooperativeEEENS5_IJNSA_ILi256EEENSA_ILi176EEESG_EEEaNS5_IJlSC_lEEEaSJ_NS4_8TiledMMAINS4_8MMA_AtomIJNS4_4SM904GMMA26MMA_64x16x32_S32S8S8_SS_TNEEEENS4_6LayoutISD_NS5_IJSC_NSA_ILi0EEESR_EEEEENS5_IJNS4_10UnderscoreESU_SU_EEEEENS4_13SM90_TMA_LOADENS4_14ComposedLayoutINS4_7SwizzleILi3ELi4ELi3EEENS4_18smem_ptr_flag_bitsILi8EEENSQ_INS5_IJNSA_ILi8EEENSA_ILi128EEEEEENS5_IJS14_SC_EEEEEEEvNS4_8identityENS4_23SM90_TMA_LOAD_MULTICASTES18_vS19_EENS_8epilogue10collective6detail29Sm90TmaWarpSpecializedAdapterINS1D_15DefaultEpilogueIaSJ_SJ_NS1C_6thread17LinearCombinationIaLi1EiiLNS1H_9ScaleType4KindE0ELNS_15FloatRoundStyleE2EaEENS1_15EpilogueDefaultEEEEEvvEEEEvNT_6ParamsE,"ax",@progbits
	.align	128
.text._ZN7cutlass13device_kernelINS_4gemm6kernel13GemmUniversalIN4cute5tupleIJiiiiEEENS1_10collective13CollectiveMmaINS1_34MainloopSm90TmaGmmaWarpSpecializedILi2ENS5_IJNS4_1CILi2EEENSA_ILi1EEESC_EEENS1_35KernelTmaWarpSpecializedCooperativeEEENS5_IJNSA_ILi256EEENSA_ILi176EEESG_EEEaNS5_IJlSC_lEEEaSJ_NS4_8TiledMMAINS4_8MMA_AtomIJNS4_4SM904GMMA26MMA_64x16x32_S32S8S8_SS_TNEEEENS4_6LayoutISD_NS5_IJSC_NSA_ILi0EEESR_EEEEENS5_IJNS4_10UnderscoreESU_SU_EEEEENS4_13SM90_TMA_LOADENS4_14ComposedLayoutINS4_7SwizzleILi3ELi4ELi3EEENS4_18smem_ptr_flag_bitsILi8EEENSQ_INS5_IJNSA_ILi8EEENSA_ILi128EEEEEENS5_IJS14_SC_EEEEEEEvNS4_8identityENS4_23SM90_TMA_LOAD_MULTICASTES18_vS19_EENS_8epilogue10collective6detail29Sm90TmaWarpSpecializedAdapterINS1D_15DefaultEpilogueIaSJ_SJ_NS1C_6thread17LinearCombinationIaLi1EiiLNS1H_9ScaleType4KindE0ELNS_15FloatRoundStyleE2EaEENS1_15EpilogueDefaultEEEEEvvEEEEvNT_6ParamsE:
        .type           _ZN7cutlass13device_kernelINS_4gemm6kernel13GemmUniversalIN4cute5tupleIJiiiiEEENS1_10collective13CollectiveMmaINS1_34MainloopSm90TmaGmmaWarpSpecializedILi2ENS5_IJNS4_1CILi2EEENSA_ILi1EEESC_EEENS1_35KernelTmaWarpSpecializedCooperativeEEENS5_IJNSA_ILi256EEENSA_ILi176EEESG_EEEaNS5_IJlSC_lEEEaSJ_NS4_8TiledMMAINS4_8MMA_AtomIJNS4_4SM904GMMA26MMA_64x16x32_S32S8S8_SS_TNEEEENS4_6LayoutISD_NS5_IJSC_NSA_ILi0EEESR_EEEEENS5_IJNS4_10UnderscoreESU_SU_EEEEENS4_13SM90_TMA_LOADENS4_14ComposedLayoutINS4_7SwizzleILi3ELi4ELi3EEENS4_18smem_ptr_flag_bitsILi8EEENSQ_INS5_IJNSA_ILi8EEENSA_ILi128EEEEEENS5_IJS14_SC_EEEEEEEvNS4_8identityENS4_23SM90_TMA_LOAD_MULTICASTES18_vS19_EENS_8epilogue10collective6detail29Sm90TmaWarpSpecializedAdapterINS1D_15DefaultEpilogueIaSJ_SJ_NS1C_6thread17LinearCombinationIaLi1EiiLNS1H_9ScaleType4KindE0ELNS_15FloatRoundStyleE2EaEENS1_15EpilogueDefaultEEEEEvvEEEEvNT_6ParamsE,@function
        .size           _ZN7cutlass13device_kernelINS_4gemm6kernel13GemmUniversalIN4cute5tupleIJiiiiEEENS1_10collective13CollectiveMmaINS1_34MainloopSm90TmaGmmaWarpSpecializedILi2ENS5_IJNS4_1CILi2EEENSA_ILi1EEESC_EEENS1_35KernelTmaWarpSpecializedCooperativeEEENS5_IJNSA_ILi256EEENSA_ILi176EEESG_EEEaNS5_IJlSC_lEEEaSJ_NS4_8TiledMMAINS4_8MMA_AtomIJNS4_4SM904GMMA26MMA_64x16x32_S32S8S8_SS_TNEEEENS4_6LayoutISD_NS5_IJSC_NSA_ILi0EEESR_EEEEENS5_IJNS4_10UnderscoreESU_SU_EEEEENS4_13SM90_TMA_LOADENS4_14ComposedLayoutINS4_7SwizzleILi3ELi4ELi3EEENS4_18smem_ptr_flag_bitsILi8EEENSQ_INS5_IJNSA_ILi8EEENSA_ILi128EEEEEENS5_IJS14_SC_EEEEEEEvNS4_8identityENS4_23SM90_TMA_LOAD_MULTICASTES18_vS19_EENS_8epilogue10collective6detail29Sm90TmaWarpSpecializedAdapterINS1D_15DefaultEpilogueIaSJ_SJ_NS1C_6thread17LinearCombinationIaLi1EiiLNS1H_9ScaleType4KindE0ELNS_15FloatRoundStyleE2EaEENS1_15EpilogueDefaultEEEEEvvEEEEvNT_6ParamsE,(.L_x_421 - _ZN7cutlass13device_kernelINS_4gemm6kernel13GemmUniversalIN4cute5tupleIJiiiiEEENS1_10collective13CollectiveMmaINS1_34MainloopSm90TmaGmmaWarpSpecializedILi2ENS5_IJNS4_1CILi2EEENSA_ILi1EEESC_EEENS1_35KernelTmaWarpSpecializedCooperativeEEENS5_IJNSA_ILi256EEENSA_ILi176EEESG_EEEaNS5_IJlSC_lEEEaSJ_NS4_8TiledMMAINS4_8MMA_AtomIJNS4_4SM904GMMA26MMA_64x16x32_S32S8S8_SS_TNEEEENS4_6LayoutISD_NS5_IJSC_NSA_ILi0EEESR_EEEEENS5_IJNS4_10UnderscoreESU_SU_EEEEENS4_13SM90_TMA_LOADENS4_14ComposedLayoutINS4_7SwizzleILi3ELi4ELi3EEENS4_18smem_ptr_flag_bitsILi8EEENSQ_INS5_IJNSA_ILi8EEENSA_ILi128EEEEEENS5_IJS14_SC_EEEEEEEvNS4_8identityENS4_23SM90_TMA_LOAD_MULTICASTES18_vS19_EENS_8epilogue10collective6detail29Sm90TmaWarpSpecializedAdapterINS1D_15DefaultEpilogueIaSJ_SJ_NS1C_6thread17LinearCombinationIaLi1EiiLNS1H_9ScaleType4KindE0ELNS_15FloatRoundStyleE2EaEENS1_15EpilogueDefaultEEEEEvvEEEEvNT_6ParamsE)
        .other          _ZN7cutlass13device_kernelINS_4gemm6kernel13GemmUniversalIN4cute5tupleIJiiiiEEENS1_10collective13CollectiveMmaINS1_34MainloopSm90TmaGmmaWarpSpecializedILi2ENS5_IJNS4_1CILi2EEENSA_ILi1EEESC_EEENS1_35KernelTmaWarpSpecializedCooperativeEEENS5_IJNSA_ILi256EEENSA_ILi176EEESG_EEEaNS5_IJlSC_lEEEaSJ_NS4_8TiledMMAINS4_8MMA_AtomIJNS4_4SM904GMMA26MMA_64x16x32_S32S8S8_SS_TNEEEENS4_6LayoutISD_NS5_IJSC_NSA_ILi0EEESR_EEEEENS5_IJNS4_10UnderscoreESU_SU_EEEEENS4_13SM90_TMA_LOADENS4_14ComposedLayoutINS4_7SwizzleILi3ELi4ELi3EEENS4_18smem_ptr_flag_bitsILi8EEENSQ_INS5_IJNSA_ILi8EEENSA_ILi128EEEEEENS5_IJS14_SC_EEEEEEEvNS4_8identityENS4_23SM90_TMA_LOAD_MULTICASTES18_vS19_EENS_8epilogue10collective6detail29Sm90TmaWarpSpecializedAdapterINS1D_15DefaultEpilogueIaSJ_SJ_NS1C_6thread17LinearCombinationIaLi1EiiLNS1H_9ScaleType4KindE0ELNS_15FloatRoundStyleE2EaEENS1_15EpilogueDefaultEEEEEvvEEEEvNT_6ParamsE,@"STO_CUDA_ENTRY STV_DEFAULT"
_ZN7cutlass13device_kernelINS_4gemm6kernel13GemmUniversalIN4cute5tupleIJiiiiEEENS1_10collective13CollectiveMmaINS1_34MainloopSm90TmaGmmaWarpSpecializedILi2ENS5_IJNS4_1CILi2EEENSA_ILi1EEESC_EEENS1_35KernelTmaWarpSpecializedCooperativeEEENS5_IJNSA_ILi256EEENSA_ILi176EEESG_EEEaNS5_IJlSC_lEEEaSJ_NS4_8TiledMMAINS4_8MMA_AtomIJNS4_4SM904GMMA26MMA_64x16x32_S32S8S8_SS_TNEEEENS4_6LayoutISD_NS5_IJSC_NSA_ILi0EEESR_EEEEENS5_IJNS4_10UnderscoreESU_SU_EEEEENS4_13SM90_TMA_LOADENS4_14ComposedLayoutINS4_7SwizzleILi3ELi4ELi3EEENS4_18smem_ptr_flag_bitsILi8EEENSQ_INS5_IJNSA_ILi8EEENSA_ILi128EEEEEENS5_IJS14_SC_EEEEEEEvNS4_8identityENS4_23SM90_TMA_LOAD_MULTICASTES18_vS19_EENS_8epilogue10collective6detail29Sm90TmaWarpSpecializedAdapterINS1D_15DefaultEpilogueIaSJ_SJ_NS1C_6thread17LinearCombinationIaLi1EiiLNS1H_9ScaleType4KindE0ELNS_15FloatRoundStyleE2EaEENS1_15EpilogueDefaultEEEEEvvEEEEvNT_6ParamsE:
[----:B------:R-:W0:Y:S01]  /*0000*/  LDC R1, c[0x0][0x28] ;  /* 0x00000a00ff017b82 */ /* 0x000e220000000800 */
[----:B------:R-:W1:Y:S01]  /*0010*/  S2R R4, SR_TID.X ;  /* 0x0000000000047919 */ /* 0x000e620000002100 */
[----:B------:R-:W-:Y:S01]  /*0020*/  ELECT P0, URZ, PT ;  /* 0x00000000003f782f */ /* 0x000fe20003800000 */
[----:B------:R-:W-:Y:S01]  /*0030*/  BSSY B0, `(.L_x_0) ;  /* 0x0000015000007945 */ /* 0x000fe20003800000 */
[--C-:B-1----:R-:W-:Y:S02]  /*0040*/  SHF.R.U32.HI R0, RZ, 0x5, R4.reuse ;  /* 0x00000005ff007819 */ /* 0x102fe40000011604 */
[----:B------:R-:W-:-:S03]  /*0050*/  SHF.R.U32.HI R2, RZ, 0x7, R4 ;  /* 0x00000007ff027819 */ /* 0x000fc60000011604 */
[----:B------:R-:W1:Y:S04]  /*0060*/  SHFL.IDX PT, R3, R0, RZ, 0x1f ;  /* 0x00001fff00037589 */ /* 0x000e6800000e0000 */
[----:B------:R-:W2:Y:S01]  /*0070*/  SHFL.IDX PT, R2, R2, RZ, 0x1f ;  /* 0x00001fff02027589 */ /* 0x000ea200000e0000 */
[----:B-1----:R-:W-:Y:S02]  /*0080*/  R2UR UR9, R3 ;  /* 0x00000000030972ca */ /* 0x002fe400000e0000 */
[----:B--2---:R-:W-:-:S11]  /*0090*/  R2UR UR5, R2 ;  /* 0x00000000020572ca */ /* 0x004fd600000e0000 */
[----:B------:R-:W-:Y:S02]  /*00a0*/  USHF.R.S32.HI UR4, URZ, 0x1f, UR9 ;  /* 0x0000001f3f047899 */ /* 0x000fe40008011409 */
[----:B------:R-:W-:Y:S02]  /*00b0*/  ISETP.NE.OR P0, PT, RZ, UR9, !P0 ;  /* 0x00000009ff007c0c */ /* 0x000fe4000c705670 */
[----:B------:R-:W-:-:S04]  /*00c0*/  ULEA.HI UR4, UR4, UR9, URZ, 0x2 ;  /* 0x0000000904047291 */ /* 0x000fc8000f8f103f */
[----:B------:R-:W-:-:S04]  /*00d0*/  ULOP3.LUT UR4, UR4, 0xfffffffc, URZ, 0xc0, !UPT ;  /* 0xfffffffc04047892 */ /* 0x000fc8000f8ec03f */
[----:B------:R-:W-:-:S03]  /*00e0*/  UIADD3 UR9, UR9, -UR4, URZ ;  /* 0x8000000409097290 */ /* 0x000fc6000fffe03f */
[----:B0-----:R-:W-:Y:S09]  /*00f0*/  @P0 BRA `(.L_x_1) ;  /* 0x0000000000200947 */ /* 0x001ff20003800000 */
[----:B------:R-:W-:Y:S02]  /*0100*/  ULDC.64 UR6, c[0x0][0x198] ;  /* 0x0000660000067ab9 */ /* 0x000fe40000000a00 */
[----:B------:R-:W-:Y:S02]  /*0110*/  UIADD3 UR10, UP0, UR6, 0xf0, URZ ;  /* 0x000000f0060a7890 */ /* 0x000fe4000ff1e03f */
[----:B------:R-:W-:Y:S02]  /*0120*/  UIADD3 UR6, UP1, UR6, 0x1f0, URZ ;  /* 0x000001f006067890 */ /* 0x000fe4000ff3e03f */
[----:B------:R-:W-:Y:S02]  /*0130*/  UIADD3.X UR11, URZ, UR7, URZ, UP0, !UPT ;  /* 0x000000073f0b7290 */ /* 0x000fe400087fe43f */
[----:B------:R-:W-:-:S07]  /*0140*/  UIADD3.X UR7, URZ, UR7, URZ, UP1, !UPT ;  /* 0x000000073f077290 */ /* 0x000fce0008ffe43f */
[----:B------:R0:W-:Y:S02]  /*0150*/  UTMACCTL.PF [UR10] ;  /* 0x000000000a0079b9 */ /* 0x0001e40008040000 */
[----:B------:R0:W-:Y:S02]  /*0160*/  UTMACCTL.PF [UR6] ;  /* 0x00000000060079b9 */ /* 0x0001e40008040000 */
[----:B0-----:R-:W-:Y:S01]  /*0170*/  NOP ;  /* 0x0000000000007918 */ /* 0x001fe20000000000 */
.L_x_1:
[----:B------:R-:W-:Y:S05]  /*0180*/  BSYNC B0 ;  /* 0x0000000000007941 */ /* 0x000fea0003800000 */
.L_x_0:
[----:B------:R-:W0:Y:S01]  /*0190*/  SHFL.IDX PT, R2, R0, RZ, 0x1f ;  /* 0x00001fff00027589 */ /* 0x000e2200000e0000 */
[----:B------:R-:W-:Y:S01]  /*01a0*/  UISETP.NE.AND UP0, UPT, UR9, 0x3, UPT ;  /* 0x000000030900788c */ /* 0x000fe2000bf05270 */
[----:B------:R-:W-:Y:S01]  /*01b0*/  ISETP.NE.AND P1, PT, RZ, UR5, PT ;  /* 0x00000005ff007c0c */ /* 0x000fe2000bf25270 */
[----:B------:R-:W-:Y:S02]  /*01c0*/  UIADD3 UR16, UR5, -0x1, URZ ;  /* 0xffffffff05107890 */ /* 0x000fe4000fffe03f */
[----:B------:R-:W-:Y:S02]  /*01d0*/  UISETP.EQ.OR UP0, UPT, UR9, URZ, !UP0 ;  /* 0x0000003f0900728c */ /* 0x000fe4000c702670 */
[----:B------:R-:W-:Y:S02]  /*01e0*/  UISETP.GE.U32.AND UP1, UPT, UR16, 0x2, UPT ;  /* 0x000000021000788c */ /* 0x000fe4000bf26070 */
[----:B------:R-:W-:-:S04]  /*01f0*/  UISETP.EQ.AND UP0, UPT, UR5, URZ, UP0 ;  /* 0x0000003f0500728c */ /* 0x000fc80008702270 */
[----:B------:R-:W-:-:S04]  /*0200*/  USEL UR59, URZ, 0x1, !UP0 ;  /* 0x000000013f3b7887 */ /* 0x000fc8000c000000 */
[----:B------:R-:W-:Y:S01]  /*0210*/  USEL UR59, UR59, 0x2, UP1 ;  /* 0x000000023b3b7887 */ /* 0x000fe20008800000 */
[----:B0-----:R-:W-:-:S13]  /*0220*/  ISETP.NE.AND P0, PT, R2, RZ, PT ;  /* 0x000000ff0200720c */ /* 0x001fda0003f05270 */
[----:B------:R-:W-:Y:S05]  /*0230*/  @P0 BRA `(.L_x_2) ;  /* 0x0000000000480947 */ /* 0x000fea0003800000 */
[----:B------:R-:W0:Y:S01]  /*0240*/  S2UR UR8, SR_CgaCtaId ;  /* 0x00000000000879c3 */ /* 0x000e220000008800 */
[----:B------:R-:W-:Y:S01]  /*0250*/  UMOV UR4, 0x400 ;  /* 0x0000040000047882 */ /* 0x000fe20000000000 */
[----:B------:R-:W-:Y:S01]  /*0260*/  UMOV UR5, 0x1 ;  /* 0x0000000100057882 */ /* 0x000fe20000000000 */
[----:B------:R-:W-:Y:S01]  /*0270*/  UMOV UR6, 0x4 ;  /* 0x0000000400067882 */ /* 0x000fe20000000000 */
[----:B------:R-:W-:Y:S01]  /*0280*/  ELECT P0, URZ, PT ;  /* 0x00000000003f782f */ /* 0x000fe20003800000 */
[----:B------:R-:W-:-:S04]  /*0290*/  UIADD3 UR6, -UR6, 0x100000, URZ ;  /* 0x0010000006067890 */ /* 0x000fc8000fffe13f */
[----:B------:R-:W-:Y:S02]  /*02a0*/  USHF.L.U32 UR7, UR6, 0xb, URZ ;  /* 0x0000000b06077899 */ /* 0x000fe4000800063f */
[----:B------:R-:W-:Y:S02]  /*02b0*/  USHF.L.U32 UR6, UR6, 0x1, URZ ;  /* 0x0000000106067899 */ /* 0x000fe4000800063f */
[----:B0-----:R-:W-:Y:S02]  /*02c0*/  ULEA UR8, UR8, UR4, 0x18 ;  /* 0x0000000408087291 */ /* 0x001fe4000f8ec03f */
[----:B------:R-:W-:-:S04]  /*02d0*/  UIADD3 UR4, -UR5, 0x100000, URZ ;  /* 0x0010000005047890 */ /* 0x000fc8000fffe13f */
[----:B------:R-:W-:Y:S02]  /*02e0*/  USHF.L.U32 UR5, UR4, 0xb, URZ ;  /* 0x0000000b04057899 */ /* 0x000fe4000800063f */
[----:B------:R-:W-:Y:S01]  /*02f0*/  USHF.L.U32 UR4, UR4, 0x1, URZ ;  /* 0x0000000104047899 */ /* 0x000fe2000800063f */
[----:B------:R-:W0:Y:S11]  /*0300*/  FENCE.VIEW.ASYNC.S ;  /* 0x00000000000073c6 */ /* 0x000e360000000000 */
[----:B0-----:R0:W1:Y:S01]  /*0310*/  SYNCS.EXCH.64 URZ, [UR8], UR4 ;  /* 0x00000004083f75b2 */ /* 0x0010620008000100 */
[----:B------:R0:W2:Y:S01]  /*0320*/  SYNCS.EXCH.64 URZ, [UR8+0x10], UR6 ;  /* 0x00001006083f75b2 */ /* 0x0000a20008000100 */
[----:B------:R0:W3:Y:S01]  /*0330*/  SYNCS.EXCH.64 URZ, [UR8+0x8], UR4 ;  /* 0x00000804083f75b2 */ /* 0x0000e20008000100 */
[----:B------:R0:W4:Y:S01]  /*0340*/  SYNCS.EXCH.64 URZ, [UR8+0x18], UR6 ;  /* 0x00001806083f75b2 */ /* 0x0001220008000100 */
[----:B------:R-:W-:Y:S01]  /*0350*/  NOP ;  /* 0x0000000000007918 */ /* 0x000fe20000000000 */
.L_x_2:
[----:B------:R-:W5:Y:S01]  /*0360*/  S2UR UR13, SR_CTAID.X ;  /* 0x00000000000d79c3 */ /* 0x000f620000002500 */
[----:B------:R-:W-:Y:S01]  /*0370*/  SHF.R.S32.HI R3, RZ, 0x1f, R4 ;  /* 0x0000001fff037819 */ /* 0x000fe20000011404 */
[----:B------:R5:W1:Y:S01]  /*0380*/  SHFL.IDX PT, R6, R0, RZ, 0x1f ;  /* 0x00001fff00067589 */ /* 0x000a6200000e0000 */
[----:B0-----:R-:W-:Y:S01]  /*0390*/  ULDC UR4, c[0x0][0x150] ;  /* 0x0000540000047ab9 */ /* 0x001fe20000000800 */
[----:B------:R-:W-:Y:S02]  /*03a0*/  ELECT P0, URZ, PT ;  /* 0x00000000003f782f */ /* 0x000fe40003800000 */
[----:B------:R-:W-:Y:S01]  /*03b0*/  LEA.HI R3, R3, R4, RZ, 0x7 ;  /* 0x0000000403037211 */ /* 0x000fe200078f38ff */
[----:B------:R-:W-:Y:S01]  /*03c0*/  ULDC UR5, c[0x0][0x154] ;  /* 0x0000550000057ab9 */ /* 0x000fe20000000800 */
[----:B------:R-:W-:Y:S01]  /*03d0*/  SHF.R.S32.HI R7, RZ, 0x1f, R2 ;  /* 0x0000001fff077819 */ /* 0x000fe20000011402 */
[----:B------:R-:W0:Y:S01]  /*03e0*/  S2UR UR10, SR_CTAID.Y ;  /* 0x00000000000a79c3 */ /* 0x000e220000002600 */
[----:B------:R-:W-:Y:S01]  /*03f0*/  LOP3.LUT R3, R3, 0xffffff80, RZ, 0xc0, !PT ;  /* 0xffffff8003037812 */ /* 0x000fe200078ec0ff */
[----:B------:R-:W-:Y:S01]  /*0400*/  ULDC UR8, c[0x0][0x144] ;  /* 0x0000510000087ab9 */ /* 0x000fe20000000800 */
[----:B------:R-:W-:Y:S01]  /*0410*/  LEA.HI R7, R7, R2, RZ, 0x2 ;  /* 0x0000000207077211 */ /* 0x000fe200078f10ff */
[----:B------:R-:W-:Y:S01]  /*0420*/  NOP ;  /* 0x0000000000007918 */ /* 0x000fe20000000000 */
[----:B------:R-:W-:Y:S01]  /*0430*/  NOP ;  /* 0x0000000000007918 */ /* 0x000fe20000000000 */
[----:B------:R-:W-:Y:S01]  /*0440*/  IMAD.IADD R3, R4, 0x1, -R3 ;  /* 0x0000000104037824 */ /* 0x000fe200078e0a03 */
[----:B------:R-:W-:Y:S01]  /*0450*/  LOP3.LUT R7, R7, 0x3ffffffc, RZ, 0xc0, !PT ;  /* 0x3ffffffc07077812 */ /* 0x000fe200078ec0ff */
[----:B------:R-:W-:-:S03]  /*0460*/  ULDC UR11, c[0x0][0x148] ;  /* 0x00005200000b7ab9 */ /* 0x000fc60000000800 */
[----:B------:R-:W-:Y:S01]  /*0470*/  SHF.R.S32.HI R4, RZ, 0x1f, R3 ;  /* 0x0000001fff047819 */ /* 0x000fe20000011403 */
[----:B------:R-:W-:-:S03]  /*0480*/  IMAD.IADD R2, R2, 0x1, -R7 ;  /* 0x0000000102027824 */ /* 0x000fc600078e0a07 */
[----:B------:R-:W-:Y:S02]  /*0490*/  LEA.HI R4, R4, R3, RZ, 0x3 ;  /* 0x0000000304047211 */ /* 0x000fe400078f18ff */
[----:B-----5:R-:W-:Y:S02]  /*04a0*/  I2FP.F32.U32 R5, UR13 ;  /* 0x0000000d00057c45 */ /* 0x020fe40008201000 */
[--C-:B------:R-:W-:Y:S02]  /*04b0*/  SHF.R.S32.HI R0, RZ, 0x3, R4.reuse ;  /* 0x00000003ff007819 */ /* 0x100fe40000011404 */
[----:B-1----:R-:W-:Y:S01]  /*04c0*/  ISETP.NE.OR P0, PT, R6, RZ, !P0 ;  /* 0x000000ff0600720c */ /* 0x002fe20004705670 */
[----:B------:R-:W-:Y:S01]  /*04d0*/  FMUL R8, R5, UR4 ;  /* 0x0000000405087c20 */ /* 0x000fe20008400000 */
[----:B------:R-:W-:-:S04]  /*04e0*/  SHF.R.S32.HI R5, RZ, 0x1f, R4 ;  /* 0x0000001fff057819 */ /* 0x000fc80000011404 */
[----:B------:R-:W-:Y:S01]  /*04f0*/  LEA.HI R5, R5, R0, RZ, 0x2 ;  /* 0x0000000005057211 */ /* 0x000fe200078f10ff */
[----:B------:R-:W1:Y:S03]  /*0500*/  F2I.U32.TRUNC.NTZ R8, R8 ;  /* 0x0000000800087305 */ /* 0x000e66000020f000 */
[----:B------:R-:W-:-:S03]  /*0510*/  LOP3.LUT R5, R5, 0xfffffffc, RZ, 0xc0, !PT ;  /* 0xfffffffc05057812 */ /* 0x000fc600078ec0ff */
[----:B------:R-:W-:Y:S01]  /*0520*/  VOTEU.ALL UP0, P0 ;  /* 0x00000000003f7886 */ /* 0x000fe20000000000 */
[----:B------:R-:W-:Y:S01]  /*0530*/  VOTEU.ALL UP1, P0 ;  /* 0x00000000003f7886 */ /* 0x000fe20000020000 */
[----:B------:R-:W-:Y:S01]  /*0540*/  IMAD.IADD R5, R0, 0x1, -R5 ;  /* 0x0000000100057824 */ /* 0x000fe200078e0a05 */
[----:B0-----:R-:W-:Y:S02]  /*0550*/  I2FP.F32.U32 R0, UR10 ;  /* 0x0000000a00007c45 */ /* 0x001fe40008201000 */
[----:B------:R-:W0:Y:S01]  /*0560*/  @!UP0 S2UR UR7, SR_CgaCtaId ;  /* 0x00000000000789c3 */ /* 0x000e220000008800 */
[----:B------:R-:W-:Y:S01]  /*0570*/  IMAD R2, R2, 0x4, R5 ;  /* 0x0000000402027824 */ /* 0x000fe200078e0205 */
[----:B------:R-:W-:Y:S01]  /*0580*/  @!UP0 UMOV UR6, 0x400 ;  /* 0x0000040000068882 */ /* 0x000fe20000000000 */
[----:B------:R-:W-:Y:S01]  /*0590*/  FMUL R4, R0, UR5 ;  /* 0x0000000500047c20 */ /* 0x000fe20008400000 */
[----:B-1----:R-:W-:Y:S02]  /*05a0*/  R2UR UR4, R8 ;  /* 0x00000000080472ca */ /* 0x002fe400000e0000 */
[----:B------:R-:W-:-:S03]  /*05b0*/  LEA.HI R0, R2, R2, RZ, 0x1 ;  /* 0x0000000202007211 */ /* 0x000fc600078f08ff */
[----:B------:R-:W1:Y:S01]  /*05c0*/  F2I.U32.TRUNC.NTZ R4, R4 ;  /* 0x0000000400047305 */ /* 0x000e62000020f000 */
[----:B------:R-:W-:-:S05]  /*05d0*/  LOP3.LUT R5, R0, 0xfffffffe, RZ, 0xc0, !PT ;  /* 0xfffffffe00057812 */ /* 0x000fca00078ec0ff */
[----:B------:R-:W-:Y:S02]  /*05e0*/  IMAD.IADD R5, R2, 0x1, -R5 ;  /* 0x0000000102057824 */ /* 0x000fe400078e0a05 */
[----:B------:R-:W-:-:S04]  /*05f0*/  UIADD3 UR4, -UR4, URZ, URZ ;  /* 0x0000003f04047290 */ /* 0x000fc8000fffe13f */
[----:B------:R-:W-:Y:S01]  /*0600*/  UIMAD UR8, UR8, UR4, UR13 ;  /* 0x00000004080872a4 */ /* 0x000fe2000f8e020d */
[----:B-1----:R-:W-:Y:S02]  /*0610*/  R2UR UR12, R4 ;  /* 0x00000000040c72ca */ /* 0x002fe400000e0000 */
[----:B------:R-:W-:Y:S01]  /*0620*/  UMOV UR4, 0x20 ;  /* 0x0000002000047882 */ /* 0x000fe20000000000 */
[----:B------:R-:W1:Y:S02]  /*0630*/  LDC R4, c[0x0][0x140] ;  /* 0x00005000ff047b82 */ /* 0x000e640000000800 */
[----:B------:R-:W-:Y:S01]  /*0640*/  ISETP.NE.AND P3, PT, R5, UR8, PT ;  /* 0x0000000805007c0c */ /* 0x000fe2000bf65270 */
[----:B------:R-:W-:-:S04]  /*0650*/  @!UP0 UIADD3 UR4, -UR4, 0x100000, URZ ;  /* 0x0010000004048890 */ /* 0x000fc8000fffe13f */
[----:B------:R-:W-:Y:S02]  /*0660*/  @!UP0 USHF.L.U32 UR5, UR4, 0xb, URZ ;  /* 0x0000000b04058899 */ /* 0x000fe4000800063f */
[----:B------:R-:W-:Y:S01]  /*0670*/  @!UP0 USHF.L.U32 UR4, UR4, 0x1, URZ ;  /* 0x0000000104048899 */ /* 0x000fe2000800063f */
[C---:B------:R-:W-:Y:S01]  /*0680*/  IMAD.SHL.U32 R5, R2.reuse, 0x4, RZ ;  /* 0x0000000402057824 */ /* 0x040fe200078e00ff */
[----:B0-----:R-:W-:Y:S01]  /*0690*/  @!UP0 ULEA UR6, UR7, UR6, 0x18 ;  /* 0x0000000607068291 */ /* 0x001fe2000f8ec03f */
[----:B------:R-:W-:Y:S01]  /*06a0*/  VOTEU.ALL UP0, P0 ;  /* 0x00000000003f7886 */ /* 0x000fe20000000000 */
[----:B------:R-:W-:Y:S02]  /*06b0*/  LOP3.LUT P0, RZ, R3, 0x7, RZ, 0xc0, !PT ;  /* 0x0000000703ff7812 */ /* 0x000fe4000780c0ff */
[----:B------:R-:W-:Y:S01]  /*06c0*/  LOP3.LUT R16, R2, 0xc, R5, 0x78, !PT ;  /* 0x0000000c02107812 */ /* 0x000fe200078e7805 */
[----:B------:R-:W-:Y:S01]  /*06d0*/  IMAD.MOV.U32 R2, RZ, RZ, 0x1 ;  /* 0x00000001ff027424 */ /* 0x000fe200078e00ff */
[----:B------:R-:W-:-:S02]  /*06e0*/  UIADD3 UR12, -UR12, URZ, URZ ;  /* 0x0000003f0c0c7290 */ /* 0x000fc4000fffe13f */
[C---:B------:R-:W-:Y:S02]  /*06f0*/  ISETP.LT.U32.AND P0, PT, R16.reuse, 0x2, !P0 ;  /* 0x000000021000780c */ /* 0x040fe40004701070 */
[----:B------:R-:W-:Y:S01]  /*0700*/  @P3 LEA.HI R0, R16, R16, RZ, 0x1 ;  /* 0x0000001010003211 */ /* 0x000fe200078f08ff */
[----:B------:R-:W0:Y:S02]  /*0710*/  FENCE.VIEW.ASYNC.S ;  /* 0x00000000000073c6 */ /* 0x000e240000000000 */
[----:B0-----:R-:W0:Y:S01]  /*0720*/  @!UP0 SYNCS.EXCH.64 URZ, [UR6+0x30], UR4 ;  /* 0x00003004063f85b2 */ /* 0x001e220008000100 */
[----:B------:R-:W-:Y:S02]  /*0730*/  SEL R3, RZ, 0x1, !P0 ;  /* 0x00000001ff037807 */ /* 0x000fe40004000000 */
[----:B------:R-:W-:Y:S02]  /*0740*/  @P3 SHF.R.S32.HI R0, RZ, 0x1, R0 ;  /* 0x00000001ff003819 */ /* 0x000fe40000011400 */
[----:B-1----:R-:W-:Y:S01]  /*0750*/  ISETP.EQ.U32.AND P2, PT, R4, 0x1, PT ;  /* 0x000000010400780c */ /* 0x002fe20003f42070 */
[----:B------:R1:W0:Y:S01]  /*0760*/  @!UP1 SYNCS.EXCH.64 URZ, [UR6+0x38], UR4 ;  /* 0x00003804063f95b2 */ /* 0x0002220008000100 */
[----:B------:R-:W-:Y:S01]  /*0770*/  NOP ;  /* 0x0000000000007918 */ /* 0x000fe20000000000 */
[----:B-1----:R-:W-:-:S06]  /*0780*/  UIMAD UR4, UR11, UR12, UR10 ;  /* 0x0000000c0b0472a4 */ /* 0x002fcc000f8e020a */
[----:B------:R-:W-:-:S04]  /*0790*/  @P3 ISETP.NE.AND P4, PT, R0, UR4, PT ;  /* 0x0000000400003c0c */ /* 0x000fc8000bf85270 */
[----:B------:R-:W-:-:S04]  /*07a0*/  @P3 SEL R2, RZ, 0x1, P4 ;  /* 0x00000001ff023807 */ /* 0x000fc80002000000 */
[----:B------:R-:W-:Y:S01]  /*07b0*/  LOP3.LUT R2, R2, R3, RZ, 0xc0, !PT ;  /* 0x0000000302027212 */ /* 0x000fe200078ec0ff */
[----:B------:R-:W-:Y:S06]  /*07c0*/  @!P2 BRA `(.L_x_3) ;  /* 0x000000000008a947 */ /* 0x000fec0003800000 */
[----:B0-234-:R-:W-:Y:S01]  /*07d0*/  UCGABAR_ARV ;  /* 0x00000000000079c7 */ /* 0x01dfe20008000000 */
[----:B------:R-:W-:Y:S05]  /*07e0*/  BRA `(.L_x_4) ;  /* 0x0000000000047947 */ /* 0x000fea0003800000 */
.L_x_3:
[----:B0-234-:R-:W-:Y:S01]  /*07f0*/  NOP ;  /* 0x0000000000007918 */ /* 0x01dfe20000000000 */
.L_x_4:
[----:B------:R-:W-:Y:S01]  /*0800*/  ULDC UR4, c[0x0][0x65c] ;  /* 0x0001970000047ab9 */ /* 0x000fe20000000800 */
[----:B------:R-:W-:Y:S01]  /*0810*/  UMOV UR5, URZ ;  /* 0x0000003f00057c82 */ /* 0x000fe20008000000 */
[----:B------:R-:W-:-:S03]  /*0820*/  UISETP.NE.AND UP0, UPT, UR4, 0x1, UPT ;  /* 0x000000010400788c */ /* 0x000fc6000bf05270 */
[----:B------:R-:W-:Y:S01]  /*0830*/  UMOV UR4, UR13 ;  /* 0x0000000d00047c82 */ /* 0x000fe20008000000 */
[----:B------:R-:W-:Y:S02]  /*0840*/  UP2UR UR15, UPR, URZ, 0x1 ;  /* 0x000000013f0f7883 */ /* 0x000fe40008000000 */
[----:B------:R-:W-:Y:S02]  /*0850*/  PLOP3.LUT P3, PT, PT, PT, UP0, 0x80, 0x0 ;  /* 0x000000000000781c */ /* 0x000fe40003f6f008 */
[----:B------:R-:W-:Y:S02]  /*0860*/  PLOP3.LUT P4, PT, PT, PT, UP0, 0x80, 0x0 ;  /* 0x000000000000781c */ /* 0x000fe40003f8f008 */
[----:B------:R-:W-:Y:S01]  /*0870*/  IMAD.U32 R22, RZ, RZ, UR15 ;  /* 0x0000000fff167e24 */ /* 0x000fe2000f8e00ff */
[----:B------:R-:W-:Y:S01]  /*0880*/  @UP0 ULDC UR14, c[0x0][0x10] ;  /* 0x00000400000e0ab9 */ /* 0x000fe20000000800 */
[----:B------:R-:W-:Y:S01]  /*0890*/  @UP0 UMOV UR6, UR10 ;  /* 0x0000000a00060c82 */ /* 0x000fe20008000000 */
[----:B------:R-:W-:Y:S01]  /*08a0*/  @UP0 UMOV UR7, URZ ;  /* 0x0000003f00070c82 */ /* 0x000fe20008000000 */
[----:B------:R-:W-:Y:S01]  /*08b0*/  PLOP3.LUT P5, PT, PT, PT, UP0, 0x80, 0x0 ;  /* 0x000000000000781c */ /* 0x000fe20003faf008 */
[----:B------:R-:W-:Y:S01]  /*08c0*/  @UP0 UIMAD.WIDE.U32 UR14, UR13, UR14, UR6 ;  /* 0x0000000e0d0e02a5 */ /* 0x000fe2000f8e0006 */
[----:B------:R-:W-:-:S02]  /*08d0*/  PLOP3.LUT P0, PT, PT, PT, UP0, 0x80, 0x0 ;  /* 0x000000000000781c */ /* 0x000fc40003f0f008 */
[----:B------:R-:W-:Y:S01]  /*08e0*/  @!UP0 ULDC UR7, c[0x0][0xc] ;  /* 0x0000030000078ab9 */ /* 0x000fe20000000800 */
[----:B------:R-:W-:Y:S01]  /*08f0*/  @UP0 UMOV UR6, URZ ;  /* 0x0000003f00060c82 */ /* 0x000fe20008000000 */
[----:B------:R-:W-:Y:S01]  /*0900*/  @!UP0 UIMAD.WIDE.U32 UR4, UR10, UR7, UR4 ;  /* 0x000000070a0482a5 */ /* 0x000fe2000f8e0004 */
[----:B------:R-:W-:Y:S01]  /*0910*/  IMAD.U32 R18, RZ, RZ, UR14 ;  /* 0x0000000eff127e24 */ /* 0x000fe2000f8e00ff */
[----:B------:R-:W-:Y:S02]  /*0920*/  @UP0 UIADD3 UR6, UR15, UR6, URZ ;  /* 0x000000060f060290 */ /* 0x000fe4000fffe03f */
[----:B------:R-:W-:Y:S02]  /*0930*/  IMAD.U32 R19, RZ, RZ, UR15 ;  /* 0x0000000fff137e24 */ /* 0x000fe4000f8e00ff */
[----:B------:R-:W-:Y:S02]  /*0940*/  IMAD.U32 R4, RZ, RZ, UR4 ;  /* 0x00000004ff047e24 */ /* 0x000fe4000f8e00ff */
[----:B------:R-:W-:-:S02]  /*0950*/  IMAD.U32 R7, RZ, RZ, UR5 ;  /* 0x00000005ff077e24 */ /* 0x000fc4000f8e00ff */
[----:B------:R-:W-:Y:S02]  /*0960*/  @P3 IMAD.U32 R17, RZ, RZ, UR6 ;  /* 0x00000006ff113e24 */ /* 0x000fe4000f8e00ff */
[----:B------:R-:W-:Y:S02]  /*0970*/  IMAD.U32 R5, RZ, RZ, UR5 ;  /* 0x00000005ff057e24 */ /* 0x000fe4000f8e00ff */
[----:B------:R-:W-:Y:S02]  /*0980*/  IMAD.U32 R6, RZ, RZ, UR4 ;  /* 0x00000004ff067e24 */ /* 0x000fe4000f8e00ff */
[----:B------:R-:W-:Y:S02]  /*0990*/  @!P4 IMAD.MOV.U32 R18, RZ, RZ, R4 ;  /* 0x000000ffff12c224 */ /* 0x000fe400078e0004 */
[----:B------:R-:W-:Y:S01]  /*09a0*/  @!P5 IMAD.MOV.U32 R17, RZ, RZ, R7 ;  /* 0x000000ffff11d224 */ /* 0x000fe200078e0007 */
[----:B------:R-:W-:Y:S06]  /*09b0*/  @!P2 BRA `(.L_x_5) ;  /* 0x00000000000ca947 */ /* 0x000fec0003800000 */
[----:B------:R-:W-:Y:S01]  /*09c0*/  UCGABAR_WAIT ;  /* 0x0000000000007dc7 */ /* 0x000fe20008000000 */
[----:B------:R-:W-:Y:S01]  /*09d0*/  CCTL.IVALL ;  /* 0x00000000ff00798f */ /* 0x000fe20002000000 */
[----:B------:R-:W-:Y:S05]  /*09e0*/  BRA `(.L_x_6) ;  /* 0x0000000000047947 */ /* 0x000fea0003800000 */
.L_x_5:
[----:B------:R-:W-:Y:S06]  /*09f0*/  BAR.SYNC.DEFER_BLOCKING 0x0 ;  /* 0x0000000000007b1d */ /* 0x000fec0000010000 */
.L_x_6:
[----:B------:R-:W-:Y:S05]  /*0a00*/  @!P1 BRA `(.L_x_7) ;  /* 0x0000012c00009947 */ /* 0x000fea0003800000 */
[----:B------:R-:W-:-:S06]  /*0a10*/  UISETP.GT.U32.AND UP0, UPT, UR16, 0x1, UPT ;  /* 0x000000011000788c */ /* 0x000fcc000bf04070 */
[----:B------:R-:W-:-:S13]  /*0a20*/  PLOP3.LUT P0, PT, PT, PT, UP0, 0x80, 0x0 ;  /* 0x000000000000781c */ /* 0x000fda0003f0f008 */
[----:B------:R-:W-:Y:S05]  /*0a30*/  @P0 EXIT ;  /* 0x000000000000094d */ /* 0x000fea0003800000 */
[----:B------:R-:W-:Y:S01]  /*0a40*/  ULDC.64 UR4, c[0x0][0x650] ;  /* 0x0001940000047ab9 */ /* 0x000fe20000000a00 */
[----:B------:R-:W-:Y:S01]  /*0a50*/  UMOV UR60, 0xffffffff ;  /* 0xffffffff003c7882 */ /* 0x000fe20000000000 */
[----:B------:R-:W-:Y:S01]  /*0a60*/  ISETP.GE.U32.AND P0, PT, R18, UR4, PT ;  /* 0x0000000412007c0c */ /* 0x000fe2000bf06070 */
[----:B------:R-:W-:Y:S01]  /*0a70*/  UMOV UR4, 0xffffffff ;  /* 0xffffffff00047882 */ /* 0x000fe20000000000 */
[----:B------:R-:W-:Y:S01]  /*0a80*/  PRMT R0, RZ, 0x7610, R0 ;  /* 0x00007610ff007816 */ /* 0x000fe20000000000 */
[----:B------:R-:W-:Y:S01]  /*0a90*/  IMAD.U32 R19, RZ, RZ, UR4 ;  /* 0x00000004ff137e24 */ /* 0x000fe2000f8e00ff */
[----:B------:R-:W-:Y:S01]  /*0aa0*/  ISETP.GE.U32.AND.EX P0, PT, R17, UR5, PT, P0 ;  /* 0x0000000511007c0c */ /* 0x000fe2000bf06100 */
[----:B------:R-:W-:Y:S02]  /*0ab0*/  UMOV UR5, 0xffffffff ;  /* 0xffffffff00057882 */ /* 0x000fe40000000000 */
[----:B------:R-:W-:-:S10]  /*0ac0*/  IMAD.U32 R23, RZ, RZ, UR5 ;  /* 0x00000005ff177e24 */ /* 0x000fd4000f8e00ff */
[----:B------:R-:W-:Y:S05]  /*0ad0*/  @P0 BRA `(.L_x_8) ;  /* 0x0000000400580947 */ /* 0x000fea0003800000 */
[----:B------:R-:W-:Y:S01]  /*0ae0*/  ULDC.64 UR16, c[0x0][0x628] ;  /* 0x00018a0000107ab9 */ /* 0x000fe20000000a00 */
[C---:B------:R-:W-:Y:S01]  /*0af0*/  R2UR UR19, R18.reuse ;  /* 0x00000000121372ca */ /* 0x040fe200000e0000 */
[----:B------:R-:W-:Y:S01]  /*0b00*/  ULDC UR18, c[0x0][0x630] ;  /* 0x00018c0000127ab9 */ /* 0x000fe20000000800 */
[----:B------:R-:W-:Y:S02]  /*0b10*/  ISETP.NE.U32.AND P0, PT, RZ, UR16, PT ;  /* 0x00000010ff007c0c */ /* 0x000fe4000bf05070 */
[----:B------:R-:W-:Y:S02]  /*0b20*/  R2UR UR4, R18 ;  /* 0x00000000120472ca */ /* 0x000fe400000e0000 */
[----:B------:R-:W-:Y:S02]  /*0b30*/  ISETP.NE.AND.EX P0, PT, RZ, UR17, PT, P0 ;  /* 0x00000011ff007c0c */ /* 0x000fe4000bf05300 */
[----:B------:R-:W-:-:S11]  /*0b40*/  R2UR UR5, R17 ;  /* 0x00000000110572ca */ /* 0x000fd600000e0000 */
[----:B------:R-:W-:Y:S05]  /*0b50*/  @!P0 BRA `(.L_x_9) ;  /* 0x0000000000308947 */ /* 0x000fea0003800000 */
[----:B------:R-:W-:Y:S01]  /*0b60*/  R2UR UR4, R18 ;  /* 0x00000000120472ca */ /* 0x000fe200000e0000 */
[----:B------:R-:W-:Y:S01]  /*0b70*/  ULDC UR9, c[0x0][0x634] ;  /* 0x00018d0000097ab9 */ /* 0x000fe20000000800 */
[----:B------:R-:W-:-:S11]  /*0b80*/  R2UR UR13, R17 ;  /* 0x00000000110d72ca */ /* 0x000fd600000e0000 */
[----:B------:R-:W-:-:S04]  /*0b90*/  UIADD3 UR9, UP0, UR4, UR9, URZ ;  /* 0x0000000904097290 */ /* 0x000fc8000ff1e03f */
[----:B------:R-:W-:-:S04]  /*0ba0*/  UIADD3.X UR13, URZ, UR13, URZ, UP0, !UPT ;  /* 0x0000000d3f0d7290 */ /* 0x000fc800087fe43f */
[----:B------:R-:W-:-:S04]  /*0bb0*/  UIMAD.WIDE.U32 UR4, UR13, UR16, URZ ;  /* 0x000000100d0472a5 */ /* 0x000fc8000f8e003f */
[----:B------:R-:W-:Y:S02]  /*0bc0*/  UIMAD.WIDE.U32 UR6, UP0, UR9, UR17, UR4 ;  /* 0x00000011090672a5 */ /* 0x000fe4000f800004 */
[----:B------:R-:W-:Y:S02]  /*0bd0*/  UIMAD.WIDE.U32 UR4, UR9, UR16, URZ ;  /* 0x00000010090472a5 */ /* 0x000fe4000f8e003f */
[----:B------:R-:W-:Y:S02]  /*0be0*/  UIADD3.X UR15, URZ, URZ, URZ, UP0, !UPT ;  /* 0x0000003f3f0f7290 */ /* 0x000fe400087fe43f */
[----:B------:R-:W-:Y:S01]  /*0bf0*/  UIADD3 URZ, UP0, UR5, UR6, URZ ;  /* 0x00000006053f7290 */ /* 0x000fe2000ff1e03f */
[----:B------:R-:W-:-:S03]  /*0c00*/  UMOV UR14, UR7 ;  /* 0x00000007000e7c82 */ /* 0x000fc60008000000 */
[----:B------:R-:W-:-:S12]  /*0c10*/  UIMAD.WIDE.U32.X UR4, UR13, UR17, UR14, UP0 ;  /* 0x000000110d0472a5 */ /* 0x000fd800080e040e */
.L_x_9:
[----:B------:R-:W-:Y:S01]  /*0c20*/  R2UR UR7, R22 ;  /* 0x00000000160772ca */ /* 0x000fe200000e0000 */
[----:B------:R-:W-:Y:S02]  /*0c30*/  USHF.R.U64 UR60, UR4, UR18, UR5 ;  /* 0x00000012043c7299 */ /* 0x000fe40008001205 */
[----:B------:R-:W-:Y:S02]  /*0c40*/  USHF.R.U32.HI UR4, URZ, UR18, UR5 ;  /* 0x000000123f047299 */ /* 0x000fe40008011605 */
[----:B------:R-:W-:Y:S01]  /*0c50*/  UIADD3 UR5, UP0, URZ, -UR60, URZ ;  /* 0x8000003c3f057290 */ /* 0x000fe2000ff1e03f */
[----:B------:R-:W-:Y:S01]  /*0c60*/  ULDC.64 UR14, c[0x0][0x620] ;  /* 0x00018800000e7ab9 */ /* 0x000fe20000000a00 */
[----:B------:R-:W-:Y:S02]  /*0c70*/  UMOV UR6, UR19 ;  /* 0x0000001300067c82 */ /* 0x000fe40008000000 */
[----:B------:R-:W-:Y:S01]  /*0c80*/  UIADD3.X UR4, URZ, ~UR4, URZ, UP0, !UPT ;  /* 0x800000043f047290 */ /* 0x000fe200087fe43f */
[----:B------:R-:W-:Y:S01]  /*0c90*/  ULDC UR9, c[0x0][0x618] ;  /* 0x0001860000097ab9 */ /* 0x000fe20000000800 */
[----:B------:R-:W-:-:S02]  /*0ca0*/  UIMAD UR12, UR11, UR12, UR10 ;  /* 0x0000000c0b0c72a4 */ /* 0x000fc4000f8e020a */
[----:B------:R-:W-:Y:S01]  /*0cb0*/  UISETP.NE.AND UP1, UPT, UR7, URZ, UPT ;  /* 0x0000003f0700728c */ /* 0x000fe2000bf25270 */
[----:B------:R-:W-:Y:S01]  /*0cc0*/  R2UR UR7, R17 ;  /* 0x00000000110772ca */ /* 0x000fe200000e0000 */
[----:B------:R-:W-:Y:S01]  /*0cd0*/  UIMAD UR4, UR4, UR14, URZ ;  /* 0x0000000e040472a4 */ /* 0x000fe2000f8e023f */
[----:B------:R-:W-:Y:S01]  /*0ce0*/  ULDC UR10, c[0x0][0x608] ;  /* 0x00018200000a7ab9 */ /* 0x000fe20000000800 */
[----:B------:R-:W-:Y:S02]  /*0cf0*/  ULDC UR18, c[0x0][0x658] ;  /* 0x0001960000127ab9 */ /* 0x000fe40000000800 */
[----:B------:R-:W-:Y:S01]  /*0d00*/  UIMAD UR4, UR5, UR15, UR4 ;  /* 0x0000000f050472a4 */ /* 0x000fe2000f8e0204 */
[----:B------:R-:W-:Y:S01]  /*0d10*/  UMOV UR11, 0xffffffff ;  /* 0xffffffff000b7882 */ /* 0x000fe20000000000 */
[----:B------:R-:W-:Y:S01]  /*0d20*/  ULDC UR17, c[0x0][0x600] ;  /* 0x0001800000117ab9 */ /* 0x000fe20000000800 */
[----:B------:R-:W-:Y:S02]  /*0d30*/  USEL UR12, UR8, UR12, !UP1 ;  /* 0x0000000c080c7287 */ /* 0x000fe4000c800000 */
[----:B------:R-:W-:-:S03]  /*0d40*/  UIADD3 UR15, UR17, -0x1, URZ ;  /* 0xffffffff110f7890 */ /* 0x000fc6000fffe03f */
[----:B------:R-:W-:Y:S01]  /*0d50*/  UIMAD.WIDE.U32 UR6, UR5, UR14, UR6 ;  /* 0x0000000e050672a5 */ /* 0x000fe2000f8e0006 */
[----:B------:R-:W-:Y:S01]  /*0d60*/  ULDC UR19, c[0x0][0x648] ;  /* 0x0001920000137ab9 */ /* 0x000fe20000000800 */
[----:B------:R-:W-:Y:S02]  /*0d70*/  ULDC UR20, c[0x0][0x638] ;  /* 0x00018e0000147ab9 */ /* 0x000fe40000000800 */
[----:B------:R-:W-:Y:S01]  /*0d80*/  UIADD3 UR7, UR7, UR4, URZ ;  /* 0x0000000407077290 */ /* 0x000fe2000fffe03f */
[----:B------:R-:W-:Y:S02]  /*0d90*/  UMOV UR21, 0x1 ;  /* 0x0000000100157882 */ /* 0x000fe40000000000 */
[----:B------:R-:W-:Y:S01]  /*0da0*/  ULDC.64 UR4, c[0x0][0x640] ;  /* 0x0001900000047ab9 */ /* 0x000fe20000000a00 */
[----:B------:R-:W-:Y:S01]  /*0db0*/  USHF.R.U64 UR16, UR6, UR9, UR7 ;  /* 0x0000000906107299 */ /* 0x000fe20008001207 */
[----:B------:R-:W-:Y:S01]  /*0dc0*/  ISETP.NE.U32.AND P0, PT, RZ, UR4, PT ;  /* 0x00000004ff007c0c */ /* 0x000fe2000bf05070 */
[----:B------:R-:W-:-:S02]  /*0dd0*/  USHF.R.U32.HI UR7, URZ, UR9, UR7 ;  /* 0x000000093f077299 */ /* 0x000fc40008011607 */
[----:B------:R-:W-:Y:S01]  /*0de0*/  USHF.L.U32 UR6, UR11, UR18, URZ ;  /* 0x000000120b067299 */ /* 0x000fe2000800063f */
[----:B------:R-:W-:Y:S01]  /*0df0*/  ISETP.NE.AND.EX P0, PT, RZ, UR5, PT, P0 ;  /* 0x00000005ff007c0c */ /* 0x000fe2000bf05300 */
[----:B------:R-:W-:Y:S02]  /*0e00*/  USHF.R.U64 UR22, UR16, UR10, UR7 ;  /* 0x0000000a10167299 */ /* 0x000fe40008001207 */
[----:B------:R-:W-:Y:S02]  /*0e10*/  USHF.R.U32.HI UR7, URZ, UR10, UR7 ;  /* 0x0000000a3f077299 */ /* 0x000fe40008011607 */
[----:B------:R-:W-:Y:S02]  /*0e20*/  ULOP3.LUT UR13, URZ, UR6, URZ, 0x33, !UPT ;  /* 0x000000063f0d7292 */ /* 0x000fe4000f8e333f */
[----:B------:R-:W-:Y:S02]  /*0e30*/  USHF.R.U64 UR23, UR22, UR18, UR7 ;  /* 0x0000001216177299 */ /* 0x000fe40008001207 */
[----:B------:R-:W-:-:S05]  /*0e40*/  USHF.R.U32.HI UR7, URZ, UR18, UR7 ;  /* 0x000000123f077299 */ /* 0x000fca0008011607 */
[----:B------:R-:W-:Y:S01]  /*0e50*/  UMOV UR6, UR23 ;  /* 0x0000001700067c82 */ /* 0x000fe20008000000 */
[----:B------:R-:W-:Y:S06]  /*0e60*/  @!P0 BRA `(.L_x_10) ;  /* 0x0000000000308947 */ /* 0x000fec0003800000 */
[----:B------:R-:W-:Y:S02]  /*0e70*/  ULDC UR10, c[0x0][0x64c] ;  /* 0x00019300000a7ab9 */ /* 0x000fe40000000800 */
        /* <DEDUP_REMOVED lines=8> */
[----:B------:R-:W-:-:S07]  /*0f00*/  UIMAD.WIDE.U32.X UR4, UR14, UR5, UR10, UP0 ;  /* 0x000000050e0472a5 */ /* 0x000fce00080e040a */
[----:B------:R-:W-:Y:S01]  /*0f10*/  UMOV UR6, UR4 ;  /* 0x0000000400067c82 */ /* 0x000fe20008000000 */
[----:B------:R-:W-:-:S05]  /*0f20*/  UMOV UR7, UR5 ;  /* 0x0000000500077c82 */ /* 0x000fca0008000000 */
.L_x_10:
[----:B------:R-:W-:Y:S01]  /*0f30*/  R2UR UR4, R22 ;  /* 0x00000000160472ca */ /* 0x000fe200000e0000 */
[----:B------:R-:W-:Y:S01]  /*0f40*/  USHF.R.U64 UR5, UR6, UR19, UR7 ;  /* 0x0000001306057299 */ /* 0x000fe20008001207 */
[----:B------:R-:W-:Y:S01]  /*0f50*/  IMAD.MOV.U32 R0, RZ, RZ, 0x1 ;  /* 0x00000001ff007424 */ /* 0x000fe200078e00ff */
[----:B------:R-:W-:Y:S02]  /*0f60*/  ULOP3.LUT UR13, UR22, UR13, URZ, 0xc0, !UPT ;  /* 0x0000000d160d7292 */ /* 0x000fe4000f8ec03f */
[----:B------:R-:W-:Y:S02]  /*0f70*/  UIADD3 UR6, -UR5, URZ, URZ ;  /* 0x0000003f05067290 */ /* 0x000fe4000fffe13f */
[----:B------:R-:W-:-:S06]  /*0f80*/  ULOP3.LUT UR15, UR16, UR15, URZ, 0xc0, !UPT ;  /* 0x0000000f100f7292 */ /* 0x000fcc000f8ec03f */
[----:B------:R-:W-:Y:S02]  /*0f90*/  UISETP.NE.AND UP0, UPT, UR4, URZ, UPT ;  /* 0x0000003f0400728c */ /* 0x000fe4000bf05270 */
[----:B------:R-:W-:-:S04]  /*0fa0*/  USHF.L.U32 UR4, UR21, UR18, URZ ;  /* 0x0000001215047299 */ /* 0x000fc8000800063f */
[----:B------:R-:W-:Y:S02]  /*0fb0*/  UIMAD UR13, UR4, UR5, UR13 ;  /* 0x00000005040d72a4 */ /* 0x000fe4000f8e020d */
[----:B------:R-:W-:Y:S01]  /*0fc0*/  UIMAD UR4, UR6, UR20, UR23 ;  /* 0x00000014060472a4 */ /* 0x000fe2000f8e0217 */
[----:B------:R-:W-:Y:S02]  /*0fd0*/  ULDC UR5, c[0x0][0x610] ;  /* 0x0001840000057ab9 */ /* 0x000fe40000000800 */
[----:B------:R-:W-:Y:S02]  /*0fe0*/  UIMAD UR12, UR13, UR5, UR12 ;  /* 0x000000050d0c72a4 */ /* 0x000fe4000f8e020c */
[----:B------:R-:W-:-:S04]  /*0ff0*/  UIMAD UR4, UR4, UR17, UR15 ;  /* 0x00000011040472a4 */ /* 0x000fc8000f8e020f */
[----:B------:R-:W-:Y:S02]  /*1000*/  USEL UR5, UR4, UR12, !UP0 ;  /* 0x0000000c04057287 */ /* 0x000fe4000c000000 */
[----:B------:R-:W-:-:S04]  /*1010*/  USEL UR4, UR12, UR4, !UP0 ;  /* 0x000000040c047287 */ /* 0x000fc8000c000000 */
[----:B------:R-:W-:Y:S02]  /*1020*/  IMAD.U32 R19, RZ, RZ, UR5 ;  /* 0x00000005ff137e24 */ /* 0x000fe4000f8e00ff */
[----:B------:R-:W-:-:S07]  /*1030*/  IMAD.U32 R23, RZ, RZ, UR4 ;  /* 0x00000004ff177e24 */ /* 0x000fce000f8e00ff */
.L_x_8:
[----:B------:R-:W-:-:S08]  /*1040*/  NOP ;  /* 0x0000000000007918 */ /* 0x000fd00000000000 */
[----:B------:R-:W0:Y:S02]  /*1050*/  USETMAXREG.TRY_ALLOC.CTAPOOL UP0, 0xe8 ;  /* 0x000000e8000079c8 */ /* 0x000e240008000600 */
[----:B0-----:R-:W-:-:S13]  /*1060*/  PLOP3.LUT P0, PT, PT, PT, UP0, 0x80, 0x0 ;  /* 0x000000000000781c */ /* 0x001fda0003f0f008 */
[----:B------:R-:W-:Y:S05]  /*1070*/  @!P0 BRA `(.L_x_8) ;  /* 0xfffffffc00f08947 */ /* 0x000fea000383ffff */
[----:B------:R-:W-:Y:S01]  /*1080*/  ULDC.64 UR4, c[0x0][0x598] ;  /* 0x0001660000047ab9 */ /* 0x000fe20000000a00 */
[----:B------:R-:W-:Y:S01]  /*1090*/  ULDC.64 UR52, c[0x0][0x208] ;  /* 0x0000820000347ab9 */ /* 0x000fe20000000a00 */
[----:B------:R-:W-:-:S04]  /*10a0*/  ISETP.NE.U32.AND P0, PT, RZ, UR4, PT ;  /* 0x00000004ff007c0c */ /* 0x000fc8000bf05070 */
[----:B------:R-:W-:-:S13]  /*10b0*/  ISETP.NE.AND.EX P0, PT, RZ, UR5, PT, P0 ;  /* 0x00000005ff007c0c */ /* 0x000fda000bf05300 */
[----:B------:R-:W-:Y:S05]  /*10c0*/  @!P0 BRA `(.L_x_11) ;  /* 0x00000000001c8947 */ /* 0x000fea0003800000 */
[----:B------:R-:W0:Y:S02]  /*10d0*/  LDC.64 R4, c[0x0][0x598] ;  /* 0x00016600ff047b82 */ /* 0x000e240000000a00 */
[----:B0-----:R-:W2:Y:S02]  /*10e0*/  LDG.E.64 R4, desc[UR52][R4.64] ;  /* 0x0000003404047981 */ /* 0x001ea4000c1e1b00 */
[----:B--2---:R-:W-:-:S04]  /*10f0*/  ISETP.NE.U32.AND P0, PT, R4, RZ, PT ;  /* 0x000000ff0400720c */ /* 0x004fc80003f05070 */
[----:B------:R-:W-:-:S13]  /*1100*/  ISETP.NE.AND.EX P0, PT, R5, RZ, PT, P0 ;  /* 0x000000ff0500720c */ /* 0x000fda0003f05300 */
[----:B------:R-:W-:Y:S05]  /*1110*/  @!P0 BRA `(.L_x_11) ;  /* 0x0000000000088947 */ /* 0x000fea0003800000 */
[----:B------:R0:W5:Y:S01]  /*1120*/  LD.E R202, desc[UR52][R4.64] ;  /* 0x0000003404ca7980 */ /* 0x000162000c101900 */
[----:B------:R-:W-:Y:S05]  /*1130*/  BRA `(.L_x_12) ;  /* 0x0000000000247947 */ /* 0x000fea0003800000 */
.L_x_11:
[----:B------:R-:W-:Y:S02]  /*1140*/  ULDC.64 UR4, c[0x0][0x588] ;  /* 0x0001620000047ab9 */ /* 0x000fe40000000a00 */
[----:B------:R-:W-:-:S04]  /*1150*/  ISETP.NE.U32.AND P0, PT, RZ, UR4, PT ;  /* 0x00000004ff007c0c */ /* 0x000fc8000bf05070 */
[----:B------:R-:W-:-:S13]  /*1160*/  ISETP.NE.AND.EX P0, PT, RZ, UR5, PT, P0 ;  /* 0x00000005ff007c0c */ /* 0x000fda000bf05300 */
[----:B------:R-:W-:Y:S05]  /*1170*/  @!P0 BRA `(.L_x_13) ;  /* 0x00000000000c8947 */ /* 0x000fea0003800000 */
[----:B------:R-:W0:Y:S02]  /*1180*/  LDC.64 R202, c[0x0][0x588] ;  /* 0x00016200ffca7b82 */ /* 0x000e240000000a00 */
[----:B0-----:R1:W5:Y:S01]  /*1190*/  LDG.E R202, desc[UR52][R202.64] ;  /* 0x00000034caca7981 */ /* 0x001362000c1e1900 */
[----:B------:R-:W-:Y:S05]  /*11a0*/  BRA `(.L_x_12) ;  /* 0x0000000000087947 */ /* 0x000fea0003800000 */
.L_x_13:
[----:B------:R-:W-:Y:S02]  /*11b0*/  ULDC UR4, c[0x0][0x580] ;  /* 0x0001600000047ab9 */ /* 0x000fe40000000800 */
[----:B------:R-:W-:-:S07]  /*11c0*/  IMAD.U32 R202, RZ, RZ, UR4 ;  /* 0x00000004ffca7e24 */ /* 0x000fce000f8e00ff */
.L_x_12:
[----:B------:R-:W-:Y:S02]  /*11d0*/  ULDC.64 UR4, c[0x0][0x5a0] ;  /* 0x0001680000047ab9 */ /* 0x000fe40000000a00 */
[----:B------:R-:W-:-:S04]  /*11e0*/  ISETP.NE.U32.AND P0, PT, RZ, UR4, PT ;  /* 0x00000004ff007c0c */ /* 0x000fc8000bf05070 */
[----:B------:R-:W-:-:S13]  /*11f0*/  ISETP.NE.AND.EX P0, PT, RZ, UR5, PT, P0 ;  /* 0x00000005ff007c0c */ /* 0x000fda000bf05300 */
[----:B------:R-:W-:Y:S05]  /*1200*/  @!P0 BRA `(.L_x_14) ;  /* 0x00000000001c8947 */ /* 0x000fea0003800000 */
[----:B0-----:R-:W0:Y:S02]  /*1210*/  LDC.64 R4, c[0x0][0x5a0] ;  /* 0x00016800ff047b82 */ /* 0x001e240000000a00 */
[----:B0-----:R-:W2:Y:S02]  /*1220*/  LDG.E.64 R4, desc[UR52][R4.64] ;  /* 0x0000003404047981 */ /* 0x001ea4000c1e1b00 */
[----:B--2---:R-:W-:-:S04]  /*1230*/  ISETP.NE.U32.AND P0, PT, R4, RZ, PT ;  /* 0x000000ff0400720c */ /* 0x004fc80003f05070 */
[----:B------:R-:W-:-:S13]  /*1240*/  ISETP.NE.AND.EX P0, PT, R5, RZ, PT, P0 ;  /* 0x000000ff0500720c */ /* 0x000fda0003f05300 */
[----:B------:R-:W-:Y:S05]  /*1250*/  @!P0 BRA `(.L_x_14) ;  /* 0x0000000000088947 */ /* 0x000fea0003800000 */
[----:B------:R0:W5:Y:S01]  /*1260*/  LD.E R201, desc[UR52][R4.64] ;  /* 0x0000003404c97980 */ /* 0x000162000c101900 */
[----:B------:R-:W-:Y:S05]  /*1270*/  BRA `(.L_x_15) ;  /* 0x0000000000247947 */ /* 0x000fea0003800000 */
.L_x_14:
[----:B------:R-:W-:Y:S02]  /*1280*/  ULDC.64 UR4, c[0x0][0x590] ;  /* 0x0001640000047ab9 */ /* 0x000fe40000000a00 */
[----:B------:R-:W-:-:S04]  /*1290*/  ISETP.NE.U32.AND P0, PT, RZ, UR4, PT ;  /* 0x00000004ff007c0c */ /* 0x000fc8000bf05070 */
[----:B------:R-:W-:-:S13]  /*12a0*/  ISETP.NE.AND.EX P0, PT, RZ, UR5, PT, P0 ;  /* 0x00000005ff007c0c */ /* 0x000fda000bf05300 */
[----:B------:R-:W-:Y:S05]  /*12b0*/  @!P0 BRA `(.L_x_16) ;  /* 0x00000000000c8947 */ /* 0x000fea0003800000 */
[----:B0-----:R-:W0:Y:S02]  /*12c0*/  LDC.64 R4, c[0x0][0x590] ;  /* 0x00016400ff047b82 */ /* 0x001e240000000a00 */
[----:B0-----:R2:W5:Y:S01]  /*12d0*/  LDG.E R201, desc[UR52][R4.64] ;  /* 0x0000003404c97981 */ /* 0x001562000c1e1900 */
[----:B------:R-:W-:Y:S05]  /*12e0*/  BRA `(.L_x_15) ;  /* 0x0000000000087947 */ /* 0x000fea0003800000 */
.L_x_16:
[----:B------:R-:W-:Y:S02]  /*12f0*/  ULDC UR4, c[0x0][0x584] ;  /* 0x0001610000047ab9 */ /* 0x000fe40000000800 */
[----:B------:R-:W-:-:S07]  /*1300*/  IMAD.U32 R201, RZ, RZ, UR4 ;  /* 0x00000004ffc97e24 */ /* 0x000fce000f8e00ff */
.L_x_15:
[----:B------:R-:W-:-:S13]  /*1310*/  LOP3.LUT P0, RZ, R0, 0xff, RZ, 0xc0, !PT ;  /* 0x000000ff00ff7812 */ /* 0x000fda000780c0ff */
[----:B------:R-:W-:Y:S05]  /*1320*/  @!P0 EXIT ;  /* 0x000000000000894d */ /* 0x000fea0003800000 */
[----:B------:R-:W-:Y:S01]  /*1330*/  ULDC UR4, c[0x0][0x28c] ;  /* 0x0000a30000047ab9 */ /* 0x000fe20000000800 */
[----:B------:R-:W-:Y:S01]  /*1340*/  UMOV UR57, URZ ;  /* 0x0000003f00397c82 */ /* 0x000fe20008000000 */
[----:B------:R-:W-:-:S04]  /*1350*/  UIADD3 UR4, UR4, 0xff, URZ ;  /* 0x000000ff04047890 */ /* 0x000fc8000fffe03f */
[----:B------:R-:W-:-:S04]  /*1360*/  USHF.R.S32.HI UR5, URZ, 0x1f, UR4 ;  /* 0x0000001f3f057899 */ /* 0x000fc80008011404 */
[----:B------:R-:W-:-:S03]  /*1370*/  ULEA.HI UR5, UR5, UR4, URZ, 0x8 ;  /* 0x0000000405057291 */ /* 0x000fc6000f8f403f */
[----:B------:R-:W-:Y:S01]  /*1380*/  UMOV UR4, URZ ;  /* 0x0000003f00047c82 */ /* 0x000fe20008000000 */
[----:B------:R-:W-:Y:S01]  /*1390*/  USHF.R.S32.HI UR61, URZ, 0x8, UR5 ;  /* 0x000000083f3d7899 */ /* 0x000fe20008011405 */
[----:B-1----:R-:W-:-:S11]  /*13a0*/  IMAD.U32 R203, RZ, RZ, UR4 ;  /* 0x00000004ffcb7e24 */ /* 0x002fd6000f8e00ff */
.L_x_390:
[----:B------:R-:W1:Y:S01]  /*13b0*/  S2R R0, SR_TID.X ;  /* 0x0000000000007919 */ /* 0x000e620000002100 */
[----:B---3--:R-:W3:Y:S01]  /*13c0*/  S2UR UR7, SR_CgaCtaId ;  /* 0x00000000000779c3 */ /* 0x008ee20000008800 */
[----:B------:R-:W-:Y:S02]  /*13d0*/  UMOV UR6, 0x400 ;  /* 0x0000040000067882 */ /* 0x000fe40000000000 */
[----:B---3--:R-:W-:Y:S01]  /*13e0*/  ULEA UR6, UR7, UR6, 0x18 ;  /* 0x0000000607067291 */ /* 0x008fe2000f8ec03f */
[----:B-1----:R-:W-:-:S04]  /*13f0*/  LOP3.LUT R0, R0, 0x80, RZ, 0xc0, !PT ;  /* 0x0000008000007812 */ /* 0x002fc800078ec0ff */
[----:B------:R-:W-:-:S06]  /*1400*/  SHF.R.U32.HI R0, RZ, 0x7, R0 ;  /* 0x00000007ff007819 */ /* 0x000fcc0000011600 */
[----:B------:R-:W1:Y:S02]  /*1410*/  SHFL.IDX PT, R0, R0, RZ, 0x1f ;  /* 0x00001fff00007589 */ /* 0x000e6400000e0000 */
[----:B-1----:R-:W-:-:S13]  /*1420*/  R2UR UR4, R0 ;  /* 0x00000000000472ca */ /* 0x002fda00000e0000 */
[----:B------:R-:W-:-:S04]  /*1430*/  ULEA.HI UR5, UR4, UR4, URZ, 0x1 ;  /* 0x0000000404057291 */ /* 0x000fc8000f8f083f */
[----:B------:R-:W-:-:S04]  /*1440*/  ULOP3.LUT UR5, UR5, 0x7fffe, URZ, 0xc0, !UPT ;  /* 0x0007fffe05057892 */ /* 0x000fc8000f8ec03f */
[----:B------:R-:W-:-:S03]  /*1450*/  UIADD3 UR5, UR4, -UR5, URZ ;  /* 0x8000000504057290 */ /* 0x000fc6000fffe03f */
[----:B------:R-:W-:Y:S01]  /*1460*/  ULDC UR4, c[0x0][0x28c] ;  /* 0x0000a30000047ab9 */ /* 0x000fe20000000800 */
[----:B------:R-:W-:Y:S01]  /*1470*/  ULEA UR5, UR5, UR6, 0xd ;  /* 0x0000000605057291 */ /* 0x000fe2000f8e683f */
[----:B------:R-:W-:-:S03]  /*1480*/  ISETP.LT.AND P0, PT, RZ, UR4, PT ;  /* 0x00000004ff007c0c */ /* 0x000fc6000bf01270 */
[----:B------:R-:W-:-:S04]  /*1490*/  UIADD3 UR5, UR5, 0x100, URZ ;  /* 0x0000010005057890 */ /* 0x000fc8000fffe03f */
[----:B------:R-:W-:-:S04]  /*14a0*/  USHF.R.U32.HI UR5, URZ, 0x4, UR5 ;  /* 0x000000043f057899 */ /* 0x000fc80008011605 */
[----:B------:R-:W-:-:S04]  /*14b0*/  ULOP3.LUT UR5, UR5, 0x3fff, URZ, 0xc0, !UPT ;  /* 0x00003fff05057892 */ /* 0x000fc8000f8ec03f */
[----:B------:R-:W-:Y:S01]  /*14c0*/  ULOP3.LUT UR58, UR5, 0x10000, URZ, 0xfc, !UPT ;  /* 0x00010000053a7892 */ /* 0x000fe2000f8efc3f */
[----:B--2-4-:R-:W-:Y:S11]  /*14d0*/  @P0 BRA `(.L_x_17) ;  /* 0x0000000000400947 */ /* 0x014ff60003800000 */
[----:B------:R-:W-:Y:S01]  /*14e0*/  MOV R0, 0x0 ;  /* 0x0000000000007802 */ /* 0x000fe20000000f00 */
[----:B------:R-:W-:Y:S01]  /*14f0*/  ULDC.64 UR4, c[0x4][0x68] ;  /* 0x01001a0000047ab9 */ /* 0x000fe20000000a00 */
[----:B------:R-:W-:Y:S01]  /*1500*/  ULDC.64 UR6, c[0x4][0x8] ;  /* 0x0100020000067ab9 */ /* 0x000fe20000000a00 */
[----:B0-2---:R-:W-:Y:S01]  /*1510*/  IMAD.U32 R4, RZ, RZ, UR4 ;  /* 0x00000004ff047e24 */ /* 0x005fe2000f8e00ff */
[----:B------:R0:W1:Y:S01]  /*1520*/  LDC.64 R14, c[0x4][R0] ;  /* 0x01000000000e7b82 */ /* 0x0000620000000a00 */
[----:B------:R-:W-:Y:S01]  /*1530*/  IMAD.U32 R5, RZ, RZ, UR5 ;  /* 0x00000005ff057e24 */ /* 0x000fe2000f8e00ff */
[----:B------:R-:W-:Y:S01]  /*1540*/  ULDC.64 UR4, c[0x4][0x70] ;  /* 0x01001c0000047ab9 */ /* 0x000fe20000000a00 */
[----:B------:R-:W-:Y:S02]  /*1550*/  IMAD.U32 R10, RZ, RZ, UR6 ;  /* 0x00000006ff0a7e24 */ /* 0x000fe4000f8e00ff */
[----:B------:R-:W-:Y:S02]  /*1560*/  IMAD.U32 R6, RZ, RZ, UR4 ;  /* 0x00000004ff067e24 */ /* 0x000fe4000f8e00ff */
[----:B------:R-:W-:-:S02]  /*1570*/  IMAD.U32 R7, RZ, RZ, UR5 ;  /* 0x00000005ff077e24 */ /* 0x000fc4000f8e00ff */
[----:B------:R-:W-:Y:S02]  /*1580*/  IMAD.U32 R11, RZ, RZ, UR7 ;  /* 0x00000007ff0b7e24 */ /* 0x000fe4000f8e00ff */
[----:B------:R-:W-:Y:S02]  /*1590*/  IMAD.MOV.U32 R8, RZ, RZ, 0x1e1 ;  /* 0x000001e1ff087424 */ /* 0x000fe400078e00ff */
[----:B------:R-:W-:Y:S02]  /*15a0*/  IMAD.MOV.U32 R12, RZ, RZ, 0x1 ;  /* 0x00000001ff0c7424 */ /* 0x000fe400078e00ff */
[----:B0-----:R-:W-:-:S07]  /*15b0*/  IMAD.MOV.U32 R13, RZ, RZ, RZ ;  /* 0x000000ffff0d7224 */ /* 0x001fce00078e00ff */
[----:B------:R-:W-:-:S07]  /*15c0*/  LEPC R20, `(.L_x_17) ;  /* 0x000000001014794e */ /* 0x000fce0000000000 */
[----:B-1---5:R-:W-:Y:S05]  /*15d0*/  CALL.ABS.NOINC R14 ;  /* 0x000000000e007343 */ /* 0x022fea0003c00000 */
.L_x_17:
[----:B------:R-:W-:-:S06]  /*15e0*/  ULOP3.LUT UR4, UR59, 0x1, URZ, 0xfc, !UPT ;  /* 0x000000013b047892 */ /* 0x000fcc000f8efc3f */
[----:B------:R-:W-:-:S05]  /*15f0*/  IMAD.U32 R0, RZ, RZ, UR4 ;  /* 0x00000004ff007e24 */ /* 0x000fca000f8e00ff */
[----:B------:R-:W-:-:S13]  /*1600*/  ISETP.NE.AND P0, PT, R0, 0x3, PT ;  /* 0x000000030000780c */ /* 0x000fda0003f05270 */
[----:B------:R-:W-:Y:S05]  /*1610*/  @!P0 BRA `(.L_x_18) ;  /* 0x0000000000048947 */ /* 0x000fea0003800000 */
[----:B------:R-:W-:Y:S01]  /*1620*/  BPT.TRAP 0x1 ;  /* 0x000000040000795c */ /* 0x000fe20000300000 */
.L_x_18:
[----:B------:R-:W1:Y:S01]  /*1630*/  S2UR UR5, SR_CgaCtaId ;  /* 0x00000000000579c3 */ /* 0x000e620000008800 */
[----:B------:R-:W-:Y:S01]  /*1640*/  R2UR UR6, R203 ;  /* 0x00000000cb0672ca */ /* 0x000fe200000e0000 */
[----:B------:R-:W-:Y:S01]  /*1650*/  UMOV UR4, 0x400 ;  /* 0x0000040000047882 */ /* 0x000fe20000000000 */
[----:B0-2---:R-:W-:-:S11]  /*1660*/  IMAD.U32 R4, RZ, RZ, UR57 ;  /* 0x00000039ff047e24 */ /* 0x005fd6000f8e00ff */
[----:B------:R-:W-:-:S05]  /*1670*/  IMAD.U32 R0, RZ, RZ, UR6 ;  /* 0x00000006ff007e24 */ /* 0x000fca000f8e00ff */
[----:B------:R-:W-:Y:S01]  /*1680*/  SHF.L.U32 R0, R0, 0x1f, RZ ;  /* 0x0000001f00007819 */ /* 0x000fe200000006ff */
[----:B-1----:R-:W-:-:S06]  /*1690*/  ULEA UR4, UR5, UR4, 0x18 ;  /* 0x0000000405047291 */ /* 0x002fcc000f8ec03f */
[----:B------:R-:W-:-:S04]  /*16a0*/  IMAD.U32 R5, RZ, RZ, UR4 ;  /* 0x00000004ff057e24 */ /* 0x000fc8000f8e00ff */
[----:B------:R-:W-:-:S04]  /*16b0*/  IMAD R3, R4, 0x8, R5 ;  /* 0x0000000804037824 */ /* 0x000fc800078e0205 */
[----:B------:R0:W1:Y:S01]  /*16c0*/  SYNCS.PHASECHK.TRANS64.TRYWAIT P1, [R3+URZ], R0 ;  /* 0x00000000030075a7 */ /* 0x000062000802017f */
[----:B------:R-:W-:Y:S05]  /*16d0*/  @!P0 BRA `(.L_x_19) ;  /* 0x0000000000048947 */ /* 0x000fea0003800000 */
[----:B------:R-:W-:Y:S01]  /*16e0*/  BPT.TRAP 0x1 ;  /* 0x000000040000795c */ /* 0x000fe20000300000 */
.L_x_19:
[----:B-1----:R-:W-:Y:S05]  /*16f0*/  @P1 BRA `(.L_x_20) ;  /* 0x0000000000081947 */ /* 0x002fea0003800000 */
[----:B------:R-:W1:Y:S02]  /*1700*/  SYNCS.PHASECHK.TRANS64.TRYWAIT P1, [R3+URZ], R0 ;  /* 0x00000000030075a7 */ /* 0x000e64000802017f */
[----:B-1----:R-:W-:Y:S05]  /*1710*/  @!P1 BRA `(.L_x_21) ;  /* 0x0000013400689947 */ /* 0x002fea0003800000 */
.L_x_20:
[----:B------:R-:W-:-:S04]  /*1720*/  UISETP.LT.AND UP0, UPT, UR61, 0x1, UPT ;  /* 0x000000013d00788c */ /* 0x000fc8000bf01270 */
[----:B------:R-:W-:-:S06]  /*1730*/  USEL UR4, UR61, 0x1, UP0 ;  /* 0x000000013d047887 */ /* 0x000fcc0008000000 */
[----:B01----:R-:W-:Y:S01]  /*1740*/  IMAD.U32 R0, RZ, RZ, UR4 ;  /* 0x00000004ff007e24 */ /* 0x003fe2000f8e00ff */
[----:B------:R-:W-:Y:S05]  /*1750*/  WARPSYNC.ALL ;  /* 0x0000000000007948 */ /* 0x000fea0003800000 */
[----:B------:R-:W-:-:S04]  /*1760*/  IADD3 R0, -R0, UR61, RZ ;  /* 0x0000003d00007c10 */ /* 0x000fc8000fffe1ff */
[----:B------:R-:W-:Y:S02]  /*1770*/  ISETP.GE.AND P1, PT, R0, 0x1, PT ;  /* 0x000000010000780c */ /* 0x000fe40003f26270 */
[----:B------:R-:W-:Y:S01]  /*1780*/  R2UR UR4, R5 ;  /* 0x00000000050472ca */ /* 0x000fe200000e0000 */
[----:B------:R-:W-:Y:S01]  /*1790*/  ULEA UR5, UR57, UR58, 0xc ;  /* 0x0000003a39057291 */ /* 0x000fe2000f8e603f */
[----:B------:R-:W-:Y:S01]  /*17a0*/  WARPGROUP.ARRIVE ;  /* 0x00000000000079c5 */ /* 0x000fe20000000000 */
[----:B------:R-:W-:Y:S01]  /*17b0*/  UMOV UR41, 0x40000040 ;  /* 0x4000004000297882 */ /* 0x000fe20000000000 */
[----:B------:R-:W-:Y:S01]  /*17c0*/  UMOV UR43, 0x40000040 ;  /* 0x40000040002b7882 */ /* 0x000fe20000000000 */
[----:B------:R-:W-:Y:S01]  /*17d0*/  UMOV UR37, UR41 ;  /* 0x0000002900257c82 */ /* 0x000fe20008000000 */
[----:B------:R-:W-:Y:S01]  /*17e0*/  UMOV UR39, 0x40000040 ;  /* 0x4000004000277882 */ /* 0x000fe20000000000 */
[----:B------:R-:W-:Y:S01]  /*17f0*/  UMOV UR29, UR41 ;  /* 0x00000029001d7c82 */ /* 0x000fe20008000000 */
[----:B------:R-:W-:Y:S01]  /*1800*/  UMOV UR40, UR5 ;  /* 0x0000000500287c82 */ /* 0x000fe20008000000 */
[----:B------:R-:W-:Y:S01]  /*1810*/  UMOV UR31, 0x40000040 ;  /* 0x40000040001f7882 */ /* 0x000fe20000000000 */
[----:B------:R-:W-:Y:S01]  /*1820*/  UMOV UR36, UR40 ;  /* 0x0000002800247c82 */ /* 0x000fe20008000000 */
[----:B------:R-:W-:Y:S01]  /*1830*/  UMOV UR28, UR40 ;  /* 0x00000028001c7c82 */ /* 0x000fe20008000000 */
[----:B------:R-:W-:Y:S01]  /*1840*/  UMOV UR20, UR40 ;  /* 0x0000002800147c82 */ /* 0x000fe20008000000 */
[----:B------:R-:W-:Y:S01]  /*1850*/  UIADD3 UR4, UR4, 0x20100, URZ ;  /* 0x0002010004047890 */ /* 0x000fe2000fffe03f */
[----:B------:R-:W-:Y:S01]  /*1860*/  UMOV UR21, UR41 ;  /* 0x0000002900157c82 */ /* 0x000fe20008000000 */
[----:B------:R-:W-:-:S02]  /*1870*/  UMOV UR23, 0x40000040 ;  /* 0x4000004000177882 */ /* 0x000fc40000000000 */
[----:B------:R-:W-:Y:S01]  /*1880*/  USHF.R.U32.HI UR4, URZ, 0x4, UR4 ;  /* 0x000000043f047899 */ /* 0x000fe20008011604 */
[----:B------:R-:W-:Y:S01]  /*1890*/  UMOV UR16, UR40 ;  /* 0x0000002800107c82 */ /* 0x000fe20008000000 */
[----:B------:R-:W-:Y:S02]  /*18a0*/  UMOV UR17, UR41 ;  /* 0x0000002900117c82 */ /* 0x000fe40008000000 */
[----:B------:R-:W-:Y:S01]  /*18b0*/  ULOP3.LUT UR4, UR4, 0x3fff, URZ, 0xc0, !UPT ;  /* 0x00003fff04047892 */ /* 0x000fe2000f8ec03f */
[----:B------:R-:W-:Y:S01]  /*18c0*/  UMOV UR19, 0x40000040 ;  /* 0x4000004000137882 */ /* 0x000fe20000000000 */
[----:B------:R-:W-:Y:S02]  /*18d0*/  UMOV UR8, UR40 ;  /* 0x0000002800087c82 */ /* 0x000fe40008000000 */
[----:B------:R-:W-:Y:S01]  /*18e0*/  ULOP3.LUT UR7, UR4, 0x10000, URZ, 0xfc, !UPT ;  /* 0x0001000004077892 */ /* 0x000fe2000f8efc3f */
[----:B------:R-:W-:Y:S01]  /*18f0*/  UMOV UR9, UR41 ;  /* 0x0000002900097c82 */ /* 0x000fe20008000000 */
[----:B------:R-:W-:-:S02]  /*1900*/  UMOV UR11, 0x40000040 ;  /* 0x40000040000b7882 */ /* 0x000fc40000000000 */
[----:B------:R-:W-:Y:S01]  /*1910*/  UIMAD UR4, UR57, 0xb00, UR7 ;  /* 0x00000b00390478a4 */ /* 0x000fe2000f8e0207 */
[----:B------:R-:W-:Y:S01]  /*1920*/  UMOV UR24, UR40 ;  /* 0x0000002800187c82 */ /* 0x000fe20008000000 */
[----:B------:R-:W-:Y:S02]  /*1930*/  UMOV UR25, UR41 ;  /* 0x0000002900197c82 */ /* 0x000fe40008000000 */
[----:B------:R-:W-:Y:S02]  /*1940*/  UIADD3 UR38, UR4, 0x80, URZ ;  /* 0x0000008004267890 */ /* 0x000fe4000fffe03f */
[----:B------:R-:W-:Y:S02]  /*1950*/  UIADD3 UR30, UR4, 0x100, URZ ;  /* 0x00000100041e7890 */ /* 0x000fe4000fffe03f */
[----:B------:R-:W-:Y:S01]  /*1960*/  UMOV UR42, UR4 ;  /* 0x00000004002a7c82 */ /* 0x000fe20008000000 */
[----:B------:R-:W-:Y:S01]  /*1970*/  UIADD3 UR22, UR4, 0x180, URZ ;  /* 0x0000018004167890 */ /* 0x000fe2000fffe03f */
[----:B------:R-:W-:Y:S01]  /*1980*/  IGMMA.64x16x32.S8.S8 R192, gdesc[UR40], RZ, !UPT, gsb0 ;  /* 0x0060000028c079f1 */ /* 0x000fe2000c0410ff */
[----:B------:R-:W-:-:S02]  /*1990*/  UIADD3 UR18, UR4, 0x200, URZ ;  /* 0x0000020004127890 */ /* 0x000fc4000fffe03f */
[----:B------:R-:W-:Y:S02]  /*19a0*/  UIADD3 UR10, UR4, 0x280, URZ ;  /* 0x00000280040a7890 */ /* 0x000fe4000fffe03f */
[----:B------:R-:W-:Y:S01]  /*19b0*/  UIADD3 UR26, UR4, 0x300, URZ ;  /* 0x00000300041a7890 */ /* 0x000fe2000fffe03f */
[----:B------:R-:W-:Y:S01]  /*19c0*/  UMOV UR27, 0x40000040 ;  /* 0x40000040001b7882 */ /* 0x000fe20000000000 */
[----:B------:R-:W-:Y:S01]  /*19d0*/  UIADD3 UR46, UR4, 0x380, URZ ;  /* 0x00000380042e7890 */ /* 0x000fe2000fffe03f */
[----:B------:R-:W-:Y:S01]  /*19e0*/  UMOV UR44, UR40 ;  /* 0x00000028002c7c82 */ /* 0x000fe20008000000 */
[----:B------:R-:W-:Y:S01]  /*19f0*/  UMOV UR45, UR41 ;  /* 0x00000029002d7c82 */ /* 0x000fe20008000000 */
        /* <DEDUP_REMOVED lines=14> */
[----:B------:R-:W-:-:S02]  /*1ae0*/  WARPGROUP.DEPBAR.LE gsb0, 0x0 ;  /* 0x00008000000079c5 */ /* 0x000fc40000010000 */
[----:B------:R-:W-:-:S06]  /*1af0*/  WARPGROUP.ARRIVE ;  /* 0x00000000000079c5 */ /* 0x000fcc0000000000 */
[----:B------:R-:W-:Y:S03]  /*1b00*/  IGMMA.64x16x32.S8.S8 R176, gdesc[UR36], RZ, !UPT, gsb0 ;  /* 0x0060000024b079f1 */ /* 0x000fe6000c0410ff */
[----:B------:R-:W-:Y:S02]  /*1b10*/  WARPGROUP.DEPBAR.LE gsb0, 0x0 ;  /* 0x00008000000079c5 */ /* 0x000fe40000010000 */
[----:B------:R-:W-:-:S06]  /*1b20*/  WARPGROUP.ARRIVE ;  /* 0x00000000000079c5 */ /* 0x000fcc0000000000 */
[----:B------:R-:W-:Y:S03]  /*1b30*/  IGMMA.64x16x32.S8.S8 R160, gdesc[UR28], RZ, !UPT, gsb0 ;  /* 0x006000001ca079f1 */ /* 0x000fe6000c0410ff */
[----:B------:R-:W-:Y:S02]  /*1b40*/  WARPGROUP.DEPBAR.LE gsb0, 0x0 ;  /* 0x00008000000079c5 */ /* 0x000fe40000010000 */
[----:B------:R-:W-:-:S06]  /*1b50*/  WARPGROUP.ARRIVE ;  /* 0x00000000000079c5 */ /* 0x000fcc0000000000 */
[----:B------:R-:W-:Y:S01]  /*1b60*/  IGMMA.64x16x32.S8.S8 R144, gdesc[UR20], RZ, !UPT, gsb0 ;  /* 0x00600000149079f1 */ /* 0x000fe2000c0410ff */
[----:B------:R-:W-:Y:S01]  /*1b70*/  UIADD3 UR20, UR5, 0x2, URZ ;  /* 0x0000000205147890 */ /* 0x000fe2000fffe03f */
[----:B------:R-:W-:Y:S02]  /*1b80*/  UMOV UR21, 0x40000040 ;  /* 0x4000004000157882 */ /* 0x000fe40000000000 */
[----:B------:R-:W-:-:S04]  /*1b90*/  UMOV UR41, UR21 ;  /* 0x0000001500297c82 */ /* 0x000fc80008000000 */
[----:B------:R-:W-:Y:S01]  /*1ba0*/  UMOV UR40, UR20 ;  /* 0x0000001400287c82 */ /* 0x000fe20008000000 */
[----:B------:R-:W-:Y:S02]  /*1bb0*/  WARPGROUP.DEPBAR.LE gsb0, 0x0 ;  /* 0x00008000000079c5 */ /* 0x000fe40000010000 */
[----:B------:R-:W-:-:S06]  /*1bc0*/  WARPGROUP.ARRIVE ;  /* 0x00000000000079c5 */ /* 0x000fcc0000000000 */
[----:B------:R-:W-:Y:S03]  /*1bd0*/  IGMMA.64x16x32.S8.S8 R128, gdesc[UR16], RZ, !UPT, gsb0 ;  /* 0x00600000108079f1 */ /* 0x000fe6000c0410ff */
        /* <DEDUP_REMOVED lines=18> */
[----:B------:R-:W-:Y:S01]  /*1d00*/  UMOV UR48, UR6 ;  /* 0x0000000600307c82 */ /* 0x000fe20008000000 */
[----:B------:R-:W-:Y:S01]  /*1d10*/  UMOV UR49, 0x40000040 ;  /* 0x4000004000317882 */ /* 0x000fe20000000000 */
[----:B------:R-:W-:Y:S01]  /*1d20*/  UMOV UR32, UR48 ;  /* 0x0000003000207c82 */ /* 0x000fe20008000000 */
        /* <DEDUP_REMOVED lines=15> */
[----:B------:R-:W-:Y:S01]  /*1e20*/  UIADD3 UR6, UR5, 0x402, URZ ;  /* 0x0000040205067890 */ /* 0x000fe2000fffe03f */
[----:B------:R-:W-:-:S02]  /*1e30*/  WARPGROUP.DEPBAR.LE gsb0, 0x0 ;  /* 0x00008000000079c5 */ /* 0x000fc40000010000 */
[----:B------:R-:W-:-:S06]  /*1e40*/  WARPGROUP.ARRIVE ;  /* 0x00000000000079c5 */ /* 0x000fcc0000000000 */
[----:B------:R-:W-:Y:S01]  /*1e50*/  IGMMA.64x16x32.S8.S8 R24, gdesc[UR48], RZ, !UPT, gsb0 ;  /* 0x00600000301879f1 */ /* 0x000fe2000c0410ff */
[----:B------:R-:W-:Y:S01]  /*1e60*/  UIADD3 UR50, UR4, 0x502, URZ ;  /* 0x0000050204327890 */ /* 0x000fe2000fffe03f */
[----:B------:R-:W-:Y:S01]  /*1e70*/  UMOV UR51, 0x40000040 ;  /* 0x4000004000337882 */ /* 0x000fe20000000000 */
[----:B------:R-:W-:Y:S02]  /*1e80*/  WARPGROUP.DEPBAR.LE gsb0, 0x0 ;  /* 0x00008000000079c5 */ /* 0x000fe40000010000 */
[----:B------:R-:W-:-:S06]  /*1e90*/  WARPGROUP.ARRIVE ;  /* 0x00000000000079c5 */ /* 0x000fcc0000000000 */
[----:B------:R-:W-:Y:S01]  /*1ea0*/  IGMMA.64x16x32.S8.S8 R40, gdesc[UR32], RZ, !UPT, gsb0 ;  /* 0x00600000202879f1 */ /* 0x000fe2000c0410ff */
[----:B------:R-:W-:Y:S01]  /*1eb0*/  UIADD3 UR34, UR4, 0x82, URZ ;  /* 0x0000008204227890 */ /* 0x000fe2000fffe03f */
[----:B------:R-:W-:Y:S01]  /*1ec0*/  UMOV UR32, UR20 ;  /* 0x0000001400207c82 */ /* 0x000fe20008000000 */
[----:B------:R-:W-:Y:S01]  /*1ed0*/  UMOV UR33, UR21 ;  /* 0x0000001500217c82 */ /* 0x000fe20008000000 */
[----:B------:R-:W-:Y:S01]  /*1ee0*/  UMOV UR35, 0x40000040 ;  /* 0x4000004000237882 */ /* 0x000fe20000000000 */
[----:B------:R-:W-:Y:S02]  /*1ef0*/  WARPGROUP.DEPBAR.LE gsb0, 0x0 ;  /* 0x00008000000079c5 */ /* 0x000fe40000010000 */
[----:B------:R-:W-:-:S06]  /*1f00*/  WARPGROUP.ARRIVE ;  /* 0x00000000000079c5 */ /* 0x000fcc0000000000 */
[----:B------:R-:W-:Y:S01]  /*1f10*/  IGMMA.64x16x32.S8.S8 R56, gdesc[UR12], RZ, !UPT, gsb0 ;  /* 0x006000000c3879f1 */ /* 0x000fe2000c0410ff */
[----:B------:R-:W-:Y:S01]  /*1f20*/  UMOV UR12, UR48 ;  /* 0x00000030000c7c82 */ /* 0x000fe20008000000 */
[----:B------:R-:W-:Y:S01]  /*1f30*/  UMOV UR13, UR49 ;  /* 0x00000031000d7c82 */ /* 0x000fe20008000000 */
[----:B------:R-:W-:Y:S01]  /*1f40*/  UMOV UR14, UR22 ;  /* 0x00000016000e7c82 */ /* 0x000fe20008000000 */
[----:B------:R-:W-:Y:S01]  /*1f50*/  UMOV UR15, UR23 ;  /* 0x00000017000f7c82 */ /* 0x000fe20008000000 */
        /* <DEDUP_REMOVED lines=18> */
[----:B------:R-:W-:Y:S01]  /*2080*/  UMOV UR48, UR20 ;  /* 0x0000001400307c82 */ /* 0x000fe20008000000 */
[----:B------:R-:W-:Y:S01]  /*2090*/  UMOV UR49, UR21 ;  /* 0x0000001500317c82 */ /* 0x000fe20008000000 */
        /* <DEDUP_REMOVED lines=44> */
[----:B------:R-:W-:Y:S03]  /*2360*/  IGMMA.64x16x32.S8.S8 R192, gdesc[UR20], R192, gsb0 ;  /* 0x0060000014c079f1 */ /* 0x000fe600080410c0 */
        /* <DEDUP_REMOVED lines=29> */
[----:B------:R-:W-:Y:S01]  /*2540*/  IGMMA.64x16x32.S8.S8 R32, gdesc[UR48], R32, gsb0 ;  /* 0x00600000302079f1 */ /* 0x000fe20008041020 */
        /* <DEDUP_REMOVED lines=25> */
[----:B------:R-:W-:Y:S01]  /*26e0*/  IGMMA.64x16x32.S8.S8 R24, gdesc[UR48], R24, gsb0 ;  /* 0x00600000301879f1 */ /* 0x000fe20008041018 */
[----:B------:R-:W-:Y:S01]  /*26f0*/  UIADD3 UR50, UR4, 0x504, URZ ;  /* 0x0000050404327890 */ /* 0x000fe2000fffe03f */
[----:B------:R-:W-:Y:S01]  /*2700*/  UMOV UR51, 0x40000040 ;  /* 0x4000004000337882 */ /* 0x000fe20000000000 */
[----:B------:R-:W-:Y:S02]  /*2710*/  WARPGROUP.DEPBAR.LE gsb0, 0x0 ;  /* 0x00008000000079c5 */ /* 0x000fe40000010000 */
        /* <DEDUP_REMOVED lines=27> */
[----:B------:R-:W-:Y:S02]  /*28d0*/  UIADD3 UR40, UR5, 0x4, URZ ;  /* 0x0000000405287890 */ /* 0x000fe4000fffe03f */
[----:B------:R-:W-:Y:S01]  /*28e0*/  UIADD3 UR42, UR4, 0x4, URZ ;  /* 0x00000004042a7890 */ /* 0x000fe2000fffe03f */
[----:B------:R-:W-:Y:S01]  /*28f0*/  UMOV UR41, 0x40000040 ;  /* 0x4000004000297882 */ /* 0x000fe20000000000 */
[----:B------:R-:W-:Y:S01]  /*2900*/  UMOV UR43, 0x40000040 ;  /* 0x40000040002b7882 */ /* 0x000fe20000000000 */
[----:B------:R-:W-:Y:S02]  /*2910*/  UMOV UR37, UR41 ;  /* 0x0000002900257c82 */ /* 0x000fe40008000000 */
        /* <DEDUP_REMOVED lines=11> */
[----:B------:R-:W-:-:S02]  /*29d0*/  WARPGROUP.DEPBAR.LE gsb0, 0x0 ;  /* 0x00008000000079c5 */ /* 0x000fc40000010000 */
[----:B------:R-:W-:-:S06]  /*29e0*/  WARPGROUP.ARRIVE ;  /* 0x00000000000079c5 */ /* 0x000fcc0000000000 */
[----:B------:R-:W-:Y:S01]  /*29f0*/  IGMMA.64x16x32.S8.S8 R136, gdesc[UR16], R136, gsb0 ;  /* 0x00600000108879f1 */ /* 0x000fe20008041088 */
[----:B------:R-:W-:Y:S01]  /*2a00*/  UIADD3 UR18, UR4, 0x204, URZ ;  /* 0x0000020404127890 */ /* 0x000fe2000fffe03f */
[----:B------:R-:W-:Y:S01]  /*2a10*/  UMOV UR16, UR40 ;  /* 0x0000002800107c82 */ /* 0x000fe20008000000 */
[----:B------:R-:W-:Y:S01]  /*2a20*/  UMOV UR17, UR41 ;  /* 0x0000002900117c82 */ /* 0x000fe20008000000 */
[----:B------:R-:W-:Y:S01]  /*2a30*/  UMOV UR19, 0x40000040 ;  /* 0x4000004000137882 */ /* 0x000fe20000000000 */
[----:B------:R-:W-:Y:S02]  /*2a40*/  WARPGROUP.DEPBAR.LE gsb0, 0x0 ;  /* 0x00008000000079c5 */ /* 0x000fe40000010000 */
        /* <DEDUP_REMOVED lines=32> */
[----:B------:R-:W-:Y:S01]  /*2c50*/  UIADD3 UR20, UR5, 0x6, URZ ;  /* 0x0000000605147890 */ /* 0x000fe2000fffe03f */
        /* <DEDUP_REMOVED lines=537> */
[----:B------:R-:W-:Y:S01]  /*4df0*/  UIADD3 UR5, UR5, 0xc06, URZ ;  /* 0x00000c0605057890 */ /* 0x000fe2000fffe03f */
        /* <DEDUP_REMOVED lines=209> */
[----:B------:R-:W-:Y:S05]  /*5b10*/  @!P1 BRA `(.L_x_22) ;  /* 0x0000004400b89947 */ /* 0x000fea0003800000 */
[----:B------:R-:W-:Y:S01]  /*5b20*/  R2UR UR5, R203 ;  /* 0x00000000cb0572ca */ /* 0x000fe200000e0000 */
[----:B------:R-:W-:Y:S01]  /*5b30*/  UIADD3 UR4, UR57, 0x1, URZ ;  /* 0x0000000139047890 */ /* 0x000fe2000fffe03f */
[----:B------:R-:W-:Y:S01]  /*5b40*/  R2UR UR56, R0 ;  /* 0x00000000003872ca */ /* 0x000fe200000e0000 */
[----:B------:R-:W-:Y:S02]  /*5b50*/  UMOV UR54, UR57 ;  /* 0x0000003900367c82 */ /* 0x000fe40008000000 */
[----:B------:R-:W-:-:S04]  /*5b60*/  UISETP.NE.AND UP0, UPT, UR4, 0x2, UPT ;  /* 0x000000020400788c */ /* 0x000fc8000bf05270 */
[----:B------:R-:W-:Y:S02]  /*5b70*/  USEL UR55, URZ, 0x1, UP0 ;  /* 0x000000013f377887 */ /* 0x000fe40008000000 */
[----:B------:R-:W-:Y:S02]  /*5b80*/  USEL UR4, UR4, URZ, UP0 ;  /* 0x0000003f04047287 */ /* 0x000fe40008000000 */
[----:B------:R-:W-:-:S12]  /*5b90*/  ULOP3.LUT UR55, UR5, UR55, URZ, 0x3c, !UPT ;  /* 0x0000003705377292 */ /* 0x000fd8000f8e3c3f */
.L_x_29:
[----:B------:R-:W-:Y:S05]  /*5ba0*/  @!P0 BRA `(.L_x_23) ;  /* 0x0000000000048947 */ /* 0x000fea0003800000 */
[----:B------:R-:W-:Y:S01]  /*5bb0*/  BPT.TRAP 0x1 ;  /* 0x000000040000795c */ /* 0x000fe20000300000 */
.L_x_23:
[----:B------:R-:W0:Y:S01]  /*5bc0*/  S2UR UR6, SR_CgaCtaId ;  /* 0x00000000000679c3 */ /* 0x000e220000008800 */
[----:B------:R-:W-:Y:S01]  /*5bd0*/  UMOV UR5, 0x400 ;  /* 0x0000040000057882 */ /* 0x000fe20000000000 */
[----:B------:R-:W-:Y:S02]  /*5be0*/  IMAD.U32 R0, RZ, RZ, UR55 ;  /* 0x00000037ff007e24 */ /* 0x000fe4000f8e00ff */
[----:B------:R-:W-:-:S03]  /*5bf0*/  IMAD.U32 R4, RZ, RZ, UR4 ;  /* 0x00000004ff047e24 */ /* 0x000fc6000f8e00ff */
[----:B------:R-:W-:Y:S01]  /*5c00*/  SHF.L.U32 R0, R0, 0x1f, RZ ;  /* 0x0000001f00007819 */ /* 0x000fe200000006ff */
[----:B0-----:R-:W-:-:S06]  /*5c10*/  ULEA UR5, UR6, UR5, 0x18 ;  /* 0x0000000506057291 */ /* 0x001fcc000f8ec03f */
[----:B------:R-:W-:-:S04]  /*5c20*/  IMAD.U32 R5, RZ, RZ, UR5 ;  /* 0x00000005ff057e24 */ /* 0x000fc8000f8e00ff */
[----:B------:R-:W-:-:S04]  /*5c30*/  IMAD R3, R4, 0x8, R5 ;  /* 0x0000000804037824 */ /* 0x000fc800078e0205 */
[----:B------:R0:W1:Y:S01]  /*5c40*/  SYNCS.PHASECHK.TRANS64.TRYWAIT P1, [R3+URZ], R0 ;  /* 0x00000000030075a7 */ /* 0x000062000802017f */
[----:B------:R-:W-:Y:S05]  /*5c50*/  @!P0 BRA `(.L_x_24) ;  /* 0x0000000000048947 */ /* 0x000fea0003800000 */
[----:B------:R-:W-:Y:S01]  /*5c60*/  BPT.TRAP 0x1 ;  /* 0x000000040000795c */ /* 0x000fe20000300000 */
.L_x_24:
[----:B-1----:R-:W-:Y:S05]  /*5c70*/  @P1 BRA `(.L_x_25) ;  /* 0x0000000000081947 */ /* 0x002fea0003800000 */
[----:B------:R-:W1:Y:S02]  /*5c80*/  SYNCS.PHASECHK.TRANS64.TRYWAIT P1, [R3+URZ], R0 ;  /* 0x00000000030075a7 */ /* 0x000e64000802017f */
[----:B-1----:R-:W-:Y:S05]  /*5c90*/  @!P1 BRA `(.L_x_26) ;  /* 0x000000f0001c9947 */ /* 0x002fea0003800000 */
.L_x_25:
[----:B------:R-:W-:Y:S01]  /*5ca0*/  ULEA UR6, UR4, UR58, 0xc ;  /* 0x0000003a04067291 */ /* 0x000fe2000f8e603f */
[----:B------:R-:W-:Y:S01]  /*5cb0*/  WARPGROUP.ARRIVE ;  /* 0x00000000000079c5 */ /* 0x000fe20000000000 */
[----:B------:R-:W-:Y:S01]  /*5cc0*/  UIMAD UR5, UR4, 0xb00, UR7 ;  /* 0x00000b00040578a4 */ /* 0x000fe2000f8e0207 */
[----:B------:R-:W-:Y:S01]  /*5cd0*/  UMOV UR9, 0x40000040 ;  /* 0x4000004000097882 */ /* 0x000fe20000000000 */
[----:B------:R-:W-:Y:S02]  /*5ce0*/  UMOV UR11, 0x40000040 ;  /* 0x40000040000b7882 */ /* 0x000fe40000000000 */
[----:B------:R-:W-:Y:S01]  /*5cf0*/  UIADD3 UR14, UR5, 0x80, URZ ;  /* 0x00000080050e7890 */ /* 0x000fe2000fffe03f */
[----:B------:R-:W-:Y:S02]  /*5d00*/  UMOV UR8, UR6 ;  /* 0x0000000600087c82 */ /* 0x000fe40008000000 */
[----:B------:R-:W-:Y:S01]  /*5d10*/  UMOV UR10, UR5 ;  /* 0x00000005000a7c82 */ /* 0x000fe20008000000 */
[----:B------:R-:W-:Y:S01]  /*5d20*/  UMOV UR12, UR8 ;  /* 0x00000008000c7c82 */ /* 0x000fe20008000000 */
[----:B------:R-:W-:Y:S01]  /*5d30*/  IGMMA.64x16x32.S8.S8 R192, gdesc[UR8], R192, gsb0 ;  /* 0x0060000008c079f1 */ /* 0x000fe200080410c0 */
        /* <DEDUP_REMOVED lines=38> */
[----:B------:R-:W-:-:S02]  /*5fa0*/  UIADD3 UR8, UR6, 0x2, URZ ;  /* 0x0000000206087890 */ /* 0x000fc4000fffe03f */
[----:B------:R-:W-:Y:S01]  /*5fb0*/  UIADD3 UR9, UR5, 0x2, URZ ;  /* 0x0000000205097890 */ /* 0x000fe2000fffe03f */
[----:B------:R-:W-:Y:S02]  /*5fc0*/  WARPGROUP.DEPBAR.LE gsb0, 0x0 ;  /* 0x00008000000079c5 */ /* 0x000fe40000010000 */
[----:B------:R-:W-:-:S06]  /*5fd0*/  WARPGROUP.ARRIVE ;  /* 0x00000000000079c5 */ /* 0x000fcc0000000000 */
[----:B------:R-:W-:Y:S01]  /*5fe0*/  IGMMA.64x16x32.S8.S8 R176, gdesc[UR12], R176, gsb0 ;  /* 0x006000000cb079f1 */ /* 0x000fe200080410b0 */
[----:B------:R-:W-:Y:S02]  /*5ff0*/  UIADD3 UR12, UR6, 0x400, URZ ;  /* 0x00000400060c7890 */ /* 0x000fe4000fffe03f */
        /* <DEDUP_REMOVED lines=50> */
[----:B------:R-:W-:Y:S01]  /*6320*/  UMOV UR50, UR10 ;  /* 0x0000000a00327c82 */ /* 0x000fe20008000000 */
[----:B------:R-:W-:Y:S01]  /*6330*/  UMOV UR51, UR11 ;  /* 0x0000000b00337c82 */ /* 0x000fe20008000000 */
        /* <DEDUP_REMOVED lines=45> */
[----:B------:R-:W-:Y:S01]  /*6610*/  UMOV UR12, UR8 ;  /* 0x00000008000c7c82 */ /* 0x000fe20008000000 */
[----:B------:R-:W-:Y:S01]  /*6620*/  UMOV UR13, 0x40000040 ;  /* 0x40000040000d7882 */ /* 0x000fe20000000000 */
        /* <DEDUP_REMOVED lines=124> */
[----:B------:R-:W-:Y:S02]  /*6df0*/  WARPGROUP.DEPBAR.LE gsb0, 0x0 ;  /* 0x00008000000079c5 */ /* 0x000fe40000010000 */
[----:B------:R-:W-:-:S06]  /*6e00*/  WARPGROUP.ARRIVE ;  /* 0x00000000000079c5 */ /* 0x000fcc0000000000 */
[----:B------:R-:W-:Y:S01]  /*6e10*/  IGMMA.64x16x32.S8.S8 R152, gdesc[UR16], R152, gsb0 ;  /* 0x00600000109879f1 */ /* 0x000fe20008041098 */
[----:B------:R-:W-:Y:S02]  /*6e20*/  UIADD3 UR16, UR5, 0x4, URZ ;  /* 0x0000000405107890 */ /* 0x000fe4000fffe03f */
[----:B------:R-:W-:Y:S02]  /*6e30*/  UIADD3 UR17, UR5, 0x84, URZ ;  /* 0x0000008405117890 */ /* 0x000fe4000fffe03f */
        /* <DEDUP_REMOVED lines=31> */
[----:B------:R-:W-:Y:S01]  /*7030*/  UMOV UR14, UR17 ;  /* 0x00000011000e7c82 */ /* 0x000fe20008000000 */
[----:B------:R-:W-:Y:S01]  /*7040*/  UMOV UR15, 0x40000040 ;  /* 0x40000040000f7882 */ /* 0x000fe20000000000 */
[----:B------:R-:W-:Y:S01]  /*7050*/  UMOV UR17, UR9 ;  /* 0x0000000900117c82 */ /* 0x000fe20008000000 */
        /* <DEDUP_REMOVED lines=641> */
[----:B------:R-:W-:Y:S01]  /*9870*/  UIADD3 UR6, UR6, 0xc06, URZ ;  /* 0x00000c0606067890 */ /* 0x000fe2000fffe03f */
        /* <DEDUP_REMOVED lines=128> */
[----:B------:R-:W-:Y:S01]  /*a080*/  BPT.TRAP 0x1 ;  /* 0x000000040000795c */ /* 0x000fe20000300000 */
.L_x_27:
[----:B------:R-:W-:Y:S01]  /*a090*/  ISETP.NE.AND P1, PT, R2, RZ, PT ;  /* 0x000000ff0200720c */ /* 0x000fe20003f25270 */
[----:B01----:R-:W-:Y:S01]  /*a0a0*/  IMAD.U32 R0, RZ, RZ, UR54 ;  /* 0x00000036ff007e24 */ /* 0x003fe2000f8e00ff */
[----:B------:R-:W-:-:S11]  /*a0b0*/  UISETP.GT.U32.AND UP0, UPT, UR59, 0x1, UPT ;  /* 0x000000013b00788c */ /* 0x000fd6000bf04070 */
[----:B------:R-:W-:-:S04]  /*a0c0*/  @P1 IMAD R0, R0, 0x8, R5 ;  /* 0x0000000800001824 */ /* 0x000fc800078e0205 */
[----:B------:R-:W-:-:S05]  /*a0d0*/  @P1 VIADD R3, R0, 0x10 ;  /* 0x0000001000031836 */ /* 0x000fca0000000000 */
[----:B------:R-:W-:-:S04]  /*a0e0*/  @P1 PRMT R3, R16, 0x654, R3 ;  /* 0x0000065410031816 */ /* 0x000fc80000000003 */
[----:B------:R0:W-:Y:S01]  /*a0f0*/  @P1 SYNCS.ARRIVE.TRANS64.RED.A1T0 RZ, [R3+URZ], RZ ;  /* 0x000000ff03ff19a7 */ /* 0x0001e2000810043f */
[----:B------:R-:W-:-:S13]  /*a100*/  PLOP3.LUT P1, PT, PT, PT, UP0, 0x80, 0x0 ;  /* 0x000000000000781c */ /* 0x000fda0003f2f008 */
[----:B0-----:R-:W-:Y:S05]  /*a110*/  @P1 BRA `(.L_x_28) ;  /* 0x0000000000041947 */ /* 0x001fea0003800000 */
[----:B------:R-:W-:Y:S01]  /*a120*/  BPT.TRAP 0x1 ;  /* 0x000000040000795c */ /* 0x000fe20000300000 */
.L_x_28:
[----:B------:R-:W-:Y:S02]  /*a130*/  UISETP.GT.AND UP2, UPT, UR56, 0x1, UPT ;  /* 0x000000013800788c */ /* 0x000fe4000bf44270 */
[----:B------:R-:W-:Y:S02]  /*a140*/  UIADD3 UR4, UR4, 0x1, URZ ;  /* 0x0000000104047890 */ /* 0x000fe4000fffe03f */
[----:B------:R-:W-:Y:S02]  /*a150*/  UIADD3 UR54, UR54, 0x1, URZ ;  /* 0x0000000136367890 */ /* 0x000fe4000fffe03f */
[----:B------:R-:W-:Y:S01]  /*a160*/  PLOP3.LUT P1, PT, PT, PT, UP2, 0x80, 0x0 ;  /* 0x000000000000781c */ /* 0x000fe20003f2f028 */
[----:B------:R-:W-:Y:S02]  /*a170*/  UISETP.NE.AND UP0, UPT, UR4, 0x2, UPT ;  /* 0x000000020400788c */ /* 0x000fe4000bf05270 */
[----:B------:R-:W-:Y:S02]  /*a180*/  UIADD3 UR5, UR56, -0x1, URZ ;  /* 0xffffffff38057890 */ /* 0x000fe4000fffe03f */
[----:B------:R-:W-:-:S02]  /*a190*/  UISETP.NE.AND UP1, UPT, UR54, 0x2, UPT ;  /* 0x000000023600788c */ /* 0x000fc4000bf25270 */
[----:B------:R-:W-:Y:S02]  /*a1a0*/  USEL UR6, URZ, 0x1, UP0 ;  /* 0x000000013f067887 */ /* 0x000fe40008000000 */
[----:B------:R-:W-:Y:S02]  /*a1b0*/  USEL UR4, UR4, URZ, UP0 ;  /* 0x0000003f04047287 */ /* 0x000fe40008000000 */
[----:B------:R-:W-:Y:S02]  /*a1c0*/  USEL UR54, UR54, URZ, UP1 ;  /* 0x0000003f36367287 */ /* 0x000fe40008800000 */
[----:B------:R-:W-:Y:S01]  /*a1d0*/  ULOP3.LUT UR55, UR55, UR6, URZ, 0x3c, !UPT ;  /* 0x0000000637377292 */ /* 0x000fe2000f8e3c3f */
[----:B------:R-:W-:Y:S01]  /*a1e0*/  UMOV UR56, UR5 ;  /* 0x0000000500387c82 */ /* 0x000fe20008000000 */
[----:B------:R-:W-:Y:S10]  /*a1f0*/  @P1 BRA `(.L_x_29) ;  /* 0xffffffb800681947 */ /* 0x000ff4000383ffff */
.L_x_22:
[----:B------:R-:W0:Y:S02]  /*a200*/  LDC R0, c[0x0][0x28c] ;  /* 0x0000a300ff007b82 */ /* 0x000e240000000800 */
[----:B0-----:R-:W-:-:S13]  /*a210*/  ISETP.GE.AND P1, PT, R0, 0x1, PT ;  /* 0x000000010000780c */ /* 0x001fda0003f26270 */
[----:B------:R-:W-:Y:S05]  /*a220*/  @!P1 BRA `(.L_x_30) ;  /* 0x0000000000449947 */ /* 0x000fea0003800000 */
[----:B------:R-:W-:Y:S05]  /*a230*/  @!P0 BRA `(.L_x_31) ;  /* 0x0000000000048947 */ /* 0x000fea0003800000 */
[----:B------:R-:W-:Y:S01]  /*a240*/  BPT.TRAP 0x1 ;  /* 0x000000040000795c */ /* 0x000fe20000300000 */
.L_x_31:
[----:B------:R-:W-:Y:S01]  /*a250*/  ISETP.NE.AND P0, PT, R2, RZ, PT ;  /* 0x000000ff0200720c */ /* 0x000fe20003f05270 */
[----:B------:R-:W-:-:S12]  /*a260*/  UISETP.LT.AND UP1, UPT, UR61, 0x1, UPT ;  /* 0x000000013d00788c */ /* 0x000fd8000bf21270 */
[----:B------:R-:W-:-:S05]  /*a270*/  VOTEU.ANY UP0, P0 ;  /* 0x00000000003f7886 */ /* 0x000fca0000000100 */
[----:B------:R-:W-:-:S04]  /*a280*/  @UP0 USEL UR4, UR61, 0x1, UP1 ;  /* 0x000000013d040887 */ /* 0x000fc80008800000 */
[----:B------:R-:W-:Y:S02]  /*a290*/  @UP0 UIADD3 UR4, UR57, UR61, -UR4 ;  /* 0x0000003d39040290 */ /* 0x000fe4000fffe804 */
[----:B------:R-:W-:-:S04]  /*a2a0*/  UISETP.GT.U32.AND UP0, UPT, UR59, 0x1, UPT ;  /* 0x000000013b00788c */ /* 0x000fc8000bf04070 */
[----:B------:R-:W-:-:S04]  /*a2b0*/  IMAD.U32 R0, RZ, RZ, UR4 ;  /* 0x00000004ff007e24 */ /* 0x000fc8000f8e00ff */
[----:B------:R-:W-:-:S05]  /*a2c0*/  @P0 IMAD.SHL.U32 R0, R0, 0x8, RZ ;  /* 0x0000000800000824 */ /* 0x000fca00078e00ff */
[----:B------:R-:W-:-:S04]  /*a2d0*/  @P0 LOP3.LUT R0, R0, 0x8, RZ, 0xc0, !PT ;  /* 0x0000000800000812 */ /* 0x000fc800078ec0ff */
[----:B------:R-:W-:-:S04]  /*a2e0*/  @P0 IADD3 R3, R5, 0x10, R0 ;  /* 0x0000001005030810 */ /* 0x000fc80007ffe000 */
[----:B------:R-:W-:-:S04]  /*a2f0*/  @P0 PRMT R3, R16, 0x654, R3 ;  /* 0x0000065410030816 */ /* 0x000fc80000000003 */
[----:B------:R0:W-:Y:S01]  /*a300*/  @P0 SYNCS.ARRIVE.TRANS64.RED.A1T0 RZ, [R3+URZ], RZ ;  /* 0x000000ff03ff09a7 */ /* 0x0001e2000810043f */
[----:B------:R-:W-:-:S13]  /*a310*/  PLOP3.LUT P0, PT, PT, PT, UP0, 0x80, 0x0 ;  /* 0x000000000000781c */ /* 0x000fda0003f0f008 */
[----:B0-----:R-:W-:Y:S05]  /*a320*/  @P0 BRA `(.L_x_30) ;  /* 0x0000000000040947 */ /* 0x001fea0003800000 */
[----:B------:R-:W-:Y:S01]  /*a330*/  BPT.TRAP 0x1 ;  /* 0x000000040000795c */ /* 0x000fe20000300000 */
.L_x_30:
[----:B------:R-:W0:Y:S01]  /*a340*/  S2R R5, SR_TID.X ;  /* 0x0000000000057919 */ /* 0x000e220000002100 */
[----:B------:R-:W-:Y:S01]  /*a350*/  R2UR UR4, R23 ;  /* 0x00000000170472ca */ /* 0x000fe200000e0000 */
[----:B------:R-:W-:Y:S01]  /*a360*/  IMAD.MOV.U32 R7, RZ, RZ, -0x2 ;  /* 0xfffffffeff077424 */ /* 0x000fe200078e00ff */
[----:B------:R-:W-:Y:S01]  /*a370*/  R2UR UR5, R19 ;  /* 0x00000000130572ca */ /* 0x000fe200000e0000 */
[----:B------:R-:W-:Y:S01]  /*a380*/  UIADD3 UR57, UR61, UR57, URZ ;  /* 0x000000393d397290 */ /* 0x000fe2000fffe03f */
[----:B------:R-:W-:Y:S01]  /*a390*/  R2UR UR15, R203 ;  /* 0x00000000cb0f72ca */ /* 0x000fe200000e0000 */
[----:B------:R-:W-:Y:S01]  /*a3a0*/  ULDC UR11, c[0x0][0x288] ;  /* 0x0000a200000b7ab9 */ /* 0x000fe20000000800 */
[----:B------:R-:W-:Y:S01]  /*a3b0*/  ULDC UR10, c[0x0][0x284] ;  /* 0x0000a100000a7ab9 */ /* 0x000fe20000000800 */
[----:B------:R-:W-:Y:S02]  /*a3c0*/  UISETP.GT.U32.AND UP0, UPT, UR57, 0x1, UPT ;  /* 0x000000013900788c */ /* 0x000fe4000bf04070 */
[----:B------:R-:W-:-:S02]  /*a3d0*/  USHF.R.S32.HI UR14, URZ, 0x1f, UR60 ;  /* 0x0000001f3f0e7899 */ /* 0x000fc4000801143c */
[----:B------:R-:W-:Y:S02]  /*a3e0*/  UISETP.LT.U32.AND UP0, UPT, UR61, 0x2, UP0 ;  /* 0x000000023d00788c */ /* 0x000fe40008701070 */
[----:B------:R-:W-:Y:S02]  /*a3f0*/  UIMAD.WIDE UR12, UR4, 0x100, URZ ;  /* 0x00000100040c78a5 */ /* 0x000fe4000f8e023f */
[----:B------:R-:W-:Y:S02]  /*a400*/  USHF.L.U32 UR6, UR4, 0x8, URZ ;  /* 0x0000000804067899 */ /* 0x000fe4000800063f */
[----:B------:R-:W-:Y:S02]  /*a410*/  UIMAD UR5, UR5, 0xb0, URZ ;  /* 0x000000b0050578a4 */ /* 0x000fe4000f8e023f */
[----:B------:R-:W-:Y:S02]  /*a420*/  USHF.R.U32.HI UR4, URZ, 0x1, UR57 ;  /* 0x000000013f047899 */ /* 0x000fe40008011639 */
[----:B------:R-:W-:-:S02]  /*a430*/  UISETP.GE.AND UP2, UPT, UR5, UR11, UPT ;  /* 0x0000000b0500728c */ /* 0x000fc4000bf46270 */
[----:B------:R-:W-:Y:S01]  /*a440*/  ULOP3.LUT UR4, UR4, 0x1, URZ, 0xc0, !UPT ;  /* 0x0000000104047892 */ /* 0x000fe2000f8ec03f */
[----:B------:R-:W-:Y:S01]  /*a450*/  IMAD.U32 R209, RZ, RZ, UR5 ;  /* 0x00000005ffd17e24 */ /* 0x000fe2000f8e00ff */
[----:B------:R-:W-:Y:S02]  /*a460*/  UISETP.GE.OR UP2, UPT, UR6, UR10, UP2 ;  /* 0x0000000a0600728c */ /* 0x000fe40009746670 */
[----:B------:R-:W-:Y:S01]  /*a470*/  UISETP.NE.U32.AND UP1, UPT, UR4, 0x1, UPT ;  /* 0x000000010400788c */ /* 0x000fe2000bf25070 */
[----:B------:R-:W-:Y:S01]  /*a480*/  ULDC.64 UR8, c[0x0][0x5d0] ;  /* 0x0001740000087ab9 */ /* 0x000fe20000000a00 */
[----:B------:R-:W-:Y:S01]  /*a490*/  ULOP3.LUT UR57, UR57, 0x1, URZ, 0xc0, !UPT ;  /* 0x0000000139397892 */ /* 0x000fe2000f8ec03f */
[C---:B0-----:R-:W-:Y:S01]  /*a4a0*/  LOP3.LUT R0, R5.reuse, 0x3, RZ, 0xc0, !PT ;  /* 0x0000000305007812 */ /* 0x041fe200078ec0ff */
[C---:B------:R-:W-:Y:S01]  /*a4b0*/  IMAD.SHL.U32 R208, R5.reuse, 0x2, RZ ;  /* 0x0000000205d07824 */ /* 0x040fe200078e00ff */
[----:B------:R-:W-:Y:S01]  /*a4c0*/  LOP3.LUT R4, R5, 0x60, RZ, 0xc0, !PT ;  /* 0x0000006005047812 */ /* 0x000fe200078ec0ff */
[----:B------:R-:W-:Y:S01]  /*a4d0*/  UISETP.GT.U32.AND UP1, UPT, UR61, 0x1, !UP1 ;  /* 0x000000013d00788c */ /* 0x000fe2000cf24070 */
[--C-:B------:R-:W-:Y:S01]  /*a4e0*/  SHF.R.U32.HI R3, RZ, 0x2, R5.reuse ;  /* 0x00000002ff037819 */ /* 0x100fe20000011605 */
[----:B------:R-:W-:Y:S01]  /*a4f0*/  IMAD R7, R0, R7, UR11 ;  /* 0x0000000b00077e24 */ /* 0x000fe2000f8e0207 */
[----:B------:R-:W-:Y:S01]  /*a500*/  SHF.R.U32.HI R0, RZ, 0x7, R5 ;  /* 0x00000007ff007819 */ /* 0x000fe20000011605 */
[----:B------:R-:W-:Y:S01]  /*a510*/  UIMAD UR7, UR14, UR8, URZ ;  /* 0x000000080e0772a4 */ /* 0x000fe2000f8e023f */
[----:B------:R-:W-:Y:S01]  /*a520*/  SHF.R.U32.HI R6, RZ, 0x1, R4 ;  /* 0x00000001ff067819 */ /* 0x000fe20000011604 */
[----:B------:R-:W-:Y:S01]  /*a530*/  IMAD.U32 R5, RZ, RZ, UR8 ;  /* 0x00000008ff057e24 */ /* 0x000fe2000f8e00ff */
[----:B------:R-:W-:Y:S01]  /*a540*/  LOP3.LUT R0, R0, 0x1, RZ, 0xc0, !PT ;  /* 0x0000000100007812 */ /* 0x000fe200078ec0ff */
[----:B------:R-:W-:Y:S01]  /*a550*/  USEL UR8, URZ, 0x1, !UP0 ;  /* 0x000000013f087887 */ /* 0x000fe2000c000000 */
[----:B------:R-:W-:Y:S01]  /*a560*/  LOP3.LUT R3, R3, 0x7, RZ, 0xc0, !PT ;  /* 0x0000000703037812 */ /* 0x000fe200078ec0ff */
[----:B------:R-:W-:Y:S01]  /*a570*/  USEL UR4, URZ, 0x1, !UP1 ;  /* 0x000000013f047887 */ /* 0x000fe2000c800000 */
[----:B------:R-:W-:Y:S01]  /*a580*/  LOP3.LUT R208, R209, 0x6, R208, 0xf8, !PT ;  /* 0x00000006d1d07812 */ /* 0x000fe200078ef8d0 */
[----:B------:R-:W-:Y:S01]  /*a590*/  IMAD.SHL.U32 R4, R0, 0x40, RZ ;  /* 0x0000004000047824 */ /* 0x000fe200078e00ff */
[----:B------:R-:W-:Y:S01]  /*a5a0*/  PLOP3.LUT P0, PT, PT, PT, UP2, 0x80, 0x0 ;  /* 0x000000000000781c */ /* 0x000fe20003f0f028 */
[----:B------:R-:W-:Y:S01]  /*a5b0*/  UIMAD UR7, UR60, UR9, UR7 ;  /* 0x000000093c0772a4 */ /* 0x000fe2000f8e0207 */
[----:B------:R-:W-:Y:S01]  /*a5c0*/  SHF.R.S32.HI R209, RZ, 0x1f, R208 ;  /* 0x0000001fffd17819 */ /* 0x000fe200000114d0 */
[----:B------:R-:W-:Y:S01]  /*a5d0*/  ULOP3.LUT UR15, UR4, UR15, UR8, 0x96, !UPT ;  /* 0x0000000f040f7292 */ /* 0x000fe2000f8e9608 */
[----:B------:R-:W-:-:S02]  /*a5e0*/  LOP3.LUT R19, R4, 0x40, R3, 0xe2, !PT ;  /* 0x0000004004137812 */ /* 0x000fc400078ee203 */
[----:B------:R-:W-:Y:S01]  /*a5f0*/  IADD3 R3, RZ, -R6, -R3 ;  /* 0x80000006ff037210 */ /* 0x000fe20007ffe803 */
[----:B------:R-:W-:Y:S01]  /*a600*/  IMAD.WIDE.U32 R4, R5, UR60, R208 ;  /* 0x0000003c05047c25 */ /* 0x000fe2000f8e00d0 */
[----:B------:R-:W-:-:S03]  /*a610*/  LOP3.LUT R19, R19, UR12, R6, 0xfe, !PT ;  /* 0x0000000c13137c12 */ /* 0x000fc6000f8efe06 */
[----:B------:R-:W-:Y:S02]  /*a620*/  IMAD R0, R0, -0x40, R3 ;  /* 0xffffffc000007824 */ /* 0x000fe400078e0203 */
[----:B------:R-:W-:Y:S02]  /*a630*/  IMAD.U32 R3, RZ, RZ, UR10 ;  /* 0x0000000aff037e24 */ /* 0x000fe4000f8e00ff */
[----:B------:R-:W-:Y:S02]  /*a640*/  VIADD R5, R5, UR7 ;  /* 0x0000000705057c36 */ /* 0x000fe40008000000 */
[----:B------:R-:W-:Y:S01]  /*a650*/  IMAD.U32 R203, RZ, RZ, UR15 ;  /* 0x0000000fffcb7e24 */ /* 0x000fe2000f8e00ff */
[----:B------:R-:W-:Y:S01]  /*a660*/  IADD3 R0, R3, -UR6, R0 ;  /* 0x8000000603007c10 */ /* 0x000fe2000fffe000 */
[----:B------:R-:W-:Y:S01]  /*a670*/  VIADD R3, R7, -UR5 ;  /* 0x8000000507037c36 */ /* 0x000fe20008000000 */
[----:B------:R-:W-:Y:S01]  /*a680*/  UMOV UR6, 0xffffffff ;  /* 0xffffffff00067882 */ /* 0x000fe20000000000 */
[----:B------:R-:W-:Y:S05]  /*a690*/  @P0 BRA `(.L_x_32) ;  /* 0x0000008400fc0947 */ /* 0x000fea0003800000 */
[----:B------:R-:W0:Y:S01]  /*a6a0*/  LDC.64 R10, c[0x0][0x5c8] ;  /* 0x00017200ff0a7b82 */ /* 0x000e220000000a00 */
[----:B------:R-:W-:Y:S01]  /*a6b0*/  ULDC.64 UR4, c[0x0][0x5c0] ;  /* 0x0001700000047ab9 */ /* 0x000fe20000000a00 */
[----:B------:R-:W-:Y:S01]  /*a6c0*/  BSSY B0, `(.L_x_32) ;  /* 0x000087c000007945 */ /* 0x000fe20003800000 */
[----:B0-----:R-:W-:Y:S02]  /*a6d0*/  IMAD R6, R10, UR13, RZ ;  /* 0x0000000d0a067c24 */ /* 0x001fe4000f8e02ff */
[----:B------:R-:W-:-:S04]  /*a6e0*/  IMAD.WIDE.U32 R4, R19, R10, R4 ;  /* 0x0000000a13047225 */ /* 0x000fc800078e0004 */
[----:B------:R-:W-:Y:S01]  /*a6f0*/  IMAD R7, R19, R11, R6 ;  /* 0x0000000b13077224 */ /* 0x000fe200078e0206 */
[----:B------:R-:W-:Y:S01]  /*a700*/  IADD3 R14, P0, R4, UR4, RZ ;  /* 0x00000004040e7c10 */ /* 0x000fe2000ff1e0ff */
[C---:B------:R-:W-:Y:S02]  /*a710*/  IMAD.SHL.U32 R9, R10.reuse, 0x8, RZ ;  /* 0x000000080a097824 */ /* 0x040fe400078e00ff */
[----:B------:R-:W-:Y:S01]  /*a720*/  IMAD.IADD R7, R5, 0x1, R7 ;  /* 0x0000000105077824 */ /* 0x000fe200078e0207 */
[----:B------:R-:W-:Y:S02]  /*a730*/  SHF.L.U64.HI R5, R10, 0x3, R11 ;  /* 0x000000030a057819 */ /* 0x000fe4000001020b */
[----:B------:R-:W-:Y:S02]  /*a740*/  IADD3 R12, P1, R9, R14, RZ ;  /* 0x0000000e090c7210 */ /* 0x000fe40007f3e0ff */
[----:B------:R-:W-:Y:S01]  /*a750*/  IADD3.X R15, R7, UR5, RZ, P0, !PT ;  /* 0x00000005070f7c10 */ /* 0x000fe200087fe4ff */
[----:B------:R-:W-:Y:S01]  /*a760*/  IMAD R7, R11, 0x78, RZ ;  /* 0x000000780b077824 */ /* 0x000fe200078e02ff */
[----:B-----5:R-:W-:-:S03]  /*a770*/  ISETP.NE.AND P0, PT, R201, RZ, PT ;  /* 0x000000ffc900720c */ /* 0x020fc60003f05270 */
[----:B------:R-:W-:Y:S02]  /*a780*/  IMAD.X R13, R5, 0x1, R15, P1 ;  /* 0x00000001050d7824 */ /* 0x000fe400008e060f */
[----:B------:R-:W-:-:S04]  /*a790*/  IMAD.WIDE.U32 R10, R10, 0x78, R12 ;  /* 0x000000780a0a7825 */ /* 0x000fc800078e000c */
[----:B------:R-:W-:Y:S01]  /*a7a0*/  IMAD.IADD R11, R11, 0x1, R7 ;  /* 0x000000010b0b7824 */ /* 0x000fe200078e0207 */
[----:B------:R-:W-:-:S05]  /*a7b0*/  IADD3 R8, P1, R9, R10, RZ ;  /* 0x0000000a09087210 */ /* 0x000fca0007f3e0ff */
[----:B------:R-:W-:Y:S01]  /*a7c0*/  IMAD.X R9, R5, 0x1, R11, P1 ;  /* 0x0000000105097824 */ /* 0x000fe200008e060b */
[----:B------:R-:W-:Y:S07]  /*a7d0*/  @!P0 BRA `(.L_x_33) ;  /* 0x0000006400588947 */ /* 0x000fee0003800000 */
[----:B------:R-:W0:Y:S01]  /*a7e0*/  LDC.64 R4, c[0x0][0x5b0] ;  /* 0x00016c00ff047b82 */ /* 0x000e220000000a00 */
[----:B------:R-:W-:Y:S01]  /*a7f0*/  ULDC.64 UR8, c[0x0][0x5b8] ;  /* 0x00016e0000087ab9 */ /* 0x000fe20000000a00 */
[----:B------:R-:W-:Y:S01]  /*a800*/  ISETP.GE.AND P3, PT, R0, 0x1, PT ;  /* 0x000000010000780c */ /* 0x000fe20003f66270 */
[----:B------:R-:W-:Y:S02]  /*a810*/  UIMAD UR4, UR14, UR8, URZ ;  /* 0x000000080e0472a4 */ /* 0x000fe4000f8e023f */
[----:B------:R-:W-:Y:S01]  /*a820*/  IMAD.U32 R21, RZ, RZ, UR8 ;  /* 0x00000008ff157e24 */ /* 0x000fe2000f8e00ff */
[----:B------:R-:W-:Y:S01]  /*a830*/  BSSY B1, `(.L_x_34) ;  /* 0x000000e000017945 */ /* 0x000fe20003800000 */
[----:B------:R-:W-:Y:S01]  /*a840*/  ISETP.LT.OR P1, PT, R3, 0x1, !P3 ;  /* 0x000000010300780c */ /* 0x000fe20005f21670 */
[----:B------:R-:W-:Y:S01]  /*a850*/  UIMAD UR4, UR60, UR9, UR4 ;  /* 0x000000093c0472a4 */ /* 0x000fe2000f8e0204 */
[----:B------:R-:W1:Y:S01]  /*a860*/  LDC.64 R6, c[0x0][0x5a8] ;  /* 0x00016a00ff067b82 */ /* 0x000e620000000a00 */
[----:B------:R-:W-:-:S04]  /*a870*/  IMAD.WIDE.U32 R208, R21, UR60, R208 ;  /* 0x0000003c15d07c25 */ /* 0x000fc8000f8e00d0 */
[----:B------:R-:W-:Y:S02]  /*a880*/  VIADD R205, R209, UR4 ;  /* 0x00000004d1cd7c36 */ /* 0x000fe40008000000 */
[----:B------:R-:W-:Y:S02]  /*a890*/  IMAD.MOV.U32 R204, RZ, RZ, R208 ;  /* 0x000000ffffcc7224 */ /* 0x000fe400078e00d0 */
[----:B0-----:R-:W-:Y:S02]  /*a8a0*/  IMAD R206, R4, UR13, RZ ;  /* 0x0000000d04ce7c24 */ /* 0x001fe4000f8e02ff */
[----:B------:R-:W-:-:S04]  /*a8b0*/  IMAD.WIDE.U32 R20, R19, R4, R204 ;  /* 0x0000000413147225 */ /* 0x000fc800078e00cc */
[----:B------:R-:W-:Y:S01]  /*a8c0*/  IMAD R215, R19, R5, R206 ;  /* 0x0000000513d77224 */ /* 0x000fe200078e02ce */
[----:B-1----:R-:W-:-:S04]  /*a8d0*/  IADD3 R20, P0, R20, R6, RZ ;  /* 0x0000000614147210 */ /* 0x002fc80007f1e0ff */
[----:B------:R-:W-:Y:S01]  /*a8e0*/  IADD3.X R21, R7, R21, R215, P0, !PT ;  /* 0x0000001507157210 */ /* 0x000fe200007fe4d7 */
[----:B------:R-:W-:Y:S08]  /*a8f0*/  @P1 BRA `(.L_x_35) ;  /* 0x0000000000041947 */ /* 0x000ff00003800000 */
[----:B------:R0:W5:Y:S02]  /*a900*/  LDG.E.U8 R200, desc[UR52][R20.64] ;  /* 0x0000003414c87981 */ /* 0x000164000c1e1100 */
.L_x_35:
[----:B------:R-:W-:Y:S05]  /*a910*/  BSYNC B1 ;  /* 0x0000000000017941 */ /* 0x000fea0003800000 */
.L_x_34:
[----:B-----5:R-:W-:Y:S01]  /*a920*/  LOP3.LUT R23, R200, 0xffff, RZ, 0xc0, !PT ;  /* 0x0000ffffc8177812 */ /* 0x020fe200078ec0ff */
[C---:B------:R-:W-:Y:S01]  /*a930*/  IMAD.SHL.U32 R210, R4.reuse, 0x8, RZ ;  /* 0x0000000804d27824 */ /* 0x040fe200078e00ff */
[----:B------:R-:W-:Y:S01]  /*a940*/  SHF.L.U64.HI R211, R4, 0x3, R5 ;  /* 0x0000000304d37819 */ /* 0x000fe20000010205 */
[----:B------:R-:W-:Y:S01]  /*a950*/  BSSY B1, `(.L_x_36) ;  /* 0x0000013000017945 */ /* 0x000fe20003800000 */
[----:B------:R-:W-:Y:S02]  /*a960*/  PRMT R206, R23, 0x8880, RZ ;  /* 0x0000888017ce7816 */ /* 0x000fe400000000ff */
[----:B------:R-:W-:-:S03]  /*a970*/  ISETP.GE.AND P2, PT, R0, 0x9, PT ;  /* 0x000000090000780c */ /* 0x000fc60003f46270 */
[----:B------:R-:W-:Y:S01]  /*a980*/  IMAD R23, R206, R201, RZ ;  /* 0x000000c9ce177224 */ /* 0x000fe200078e02ff */
[----:B------:R-:W-:Y:S01]  /*a990*/  ISETP.LT.OR P0, PT, R3, 0x1, !P2 ;  /* 0x000000010300780c */ /* 0x000fe20005701670 */
[C---:B------:R-:W-:Y:S01]  /*a9a0*/  IMAD.WIDE.U32 R206, R19.reuse, R4, R210 ;  /* 0x0000000413ce7225 */ /* 0x040fe200078e00d2 */
[----:B------:R-:W-:-:S03]  /*a9b0*/  IADD3 R19, P4, R19, 0x80, RZ ;  /* 0x0000008013137810 */ /* 0x000fc60007f9e0ff */
[----:B------:R-:W-:Y:S01]  /*a9c0*/  @!P1 IMAD R213, R192, R202, R23 ;  /* 0x000000cac0d59224 */ /* 0x000fe200078e0217 */
[----:B------:R-:W-:Y:S01]  /*a9d0*/  IADD3 R206, P5, P6, R208, R6, R206 ;  /* 0x00000006d0ce7210 */ /* 0x000fe20007ebe0ce */
[----:B------:R-:W-:-:S03]  /*a9e0*/  IMAD.IADD R192, R215, 0x1, R207 ;  /* 0x00000001d7c07824 */ /* 0x000fc600078e02cf */
[----:B------:R1:W-:Y:S01]  /*a9f0*/  @!P1 STG.E.U8 desc[UR52][R14.64], R213 ;  /* 0x000000d50e009986 */ /* 0x0003e2000c101134 */
[----:B------:R-:W-:Y:S02]  /*aa00*/  ISETP.LT.OR P1, PT, R3, 0x2, !P3 ;  /* 0x000000020300780c */ /* 0x000fe40005f21670 */
[----:B------:R-:W-:Y:S02]  /*aa10*/  IADD3.X R207, R205, R7, R192, P5, P6 ;  /* 0x00000007cdcf7210 */ /* 0x000fe40002fec4c0 */
[C---:B------:R-:W-:Y:S02]  /*aa20*/  ISETP.LT.OR P5, PT, R3.reuse, 0x2, !P2 ;  /* 0x000000020300780c */ /* 0x040fe400057a1670 */
[----:B------:R-:W-:-:S07]  /*aa30*/  ISETP.LT.OR P6, PT, R3, 0x9, !P3 ;  /* 0x000000090300780c */ /* 0x000fce0005fc1670 */
[----:B-1----:R-:W-:Y:S06]  /*aa40*/  @P1 BRA `(.L_x_37) ;  /* 0x00000000000c1947 */ /* 0x002fec0003800000 */
[----:B------:R-:W2:Y:S02]  /*aa50*/  LDG.E.U8 R200, desc[UR52][R20.64+0x1] ;  /* 0x0000013414c87981 */ /* 0x000ea4000c1e1100 */
[----:B--2---:R-:W-:-:S05]  /*aa60*/  PRMT R192, R200, 0x8880, RZ ;  /* 0x00008880c8c07816 */ /* 0x004fca00000000ff */
[----:B------:R-:W-:-:S07]  /*aa70*/  IMAD R23, R192, R201, RZ ;  /* 0x000000c9c0177224 */ /* 0x000fce00078e02ff */
.L_x_37:
[----:B------:R-:W-:Y:S05]  /*aa80*/  BSYNC B1 ;  /* 0x0000000000017941 */ /* 0x000fea0003800000 */
.L_x_36:
[----:B------:R-:W-:Y:S01]  /*aa90*/  @!P1 IMAD R193, R193, R202, R23 ;  /* 0x000000cac1c19224 */ /* 0x000fe200078e0217 */
[----:B------:R-:W-:Y:S04]  /*aaa0*/  BSSY B1, `(.L_x_38) ;  /* 0x0000006000017945 */ /* 0x000fe80003800000 */
[----:B------:R1:W-:Y:S01]  /*aab0*/  @!P1 STG.E.U8 desc[UR52][R14.64+0x1], R193 ;  /* 0x000001c10e009986 */ /* 0x0003e2000c101134 */
[----:B------:R-:W-:Y:S05]  /*aac0*/  @P0 BRA `(.L_x_39) ;  /* 0x00000000000c0947 */ /* 0x000fea0003800000 */
[----:B------:R-:W2:Y:S02]  /*aad0*/  LDG.E.U8 R200, desc[UR52][R206.64] ;  /* 0x00000034cec87981 */ /* 0x000ea4000c1e1100 */
[----:B--2---:R-:W-:-:S05]  /*aae0*/  PRMT R192, R200, 0x8880, RZ ;  /* 0x00008880c8c07816 */ /* 0x004fca00000000ff */
[----:B------:R-:W-:-:S07]  /*aaf0*/  IMAD R23, R192, R201, RZ ;  /* 0x000000c9c0177224 */ /* 0x000fce00078e02ff */
.L_x_39:
[----:B------:R-:W-:Y:S05]  /*ab00*/  BSYNC B1 ;  /* 0x0000000000017941 */ /* 0x000fea0003800000 */
.L_x_38:
[----:B-1----:R-:W-:Y:S01]  /*ab10*/  @!P0 IMAD R193, R194, R202, R23 ;  /* 0x000000cac2c18224 */ /* 0x002fe200078e0217 */
[----:B------:R-:W-:Y:S04]  /*ab20*/  BSSY B1, `(.L_x_40) ;  /* 0x0000006000017945 */ /* 0x000fe80003800000 */
[----:B------:R1:W-:Y:S01]  /*ab30*/  @!P0 STG.E.U8 desc[UR52][R12.64], R193 ;  /* 0x000000c10c008986 */ /* 0x0003e2000c101134 */
[----:B------:R-:W-:Y:S05]  /*ab40*/  @P5 BRA `(.L_x_41) ;  /* 0x00000000000c5947 */ /* 0x000fea0003800000 */
[----:B------:R-:W2:Y:S02]  /*ab50*/  LDG.E.U8 R200, desc[UR52][R206.64+0x1] ;  /* 0x00000134cec87981 */ /* 0x000ea4000c1e1100 */
[----:B--2---:R-:W-:-:S05]  /*ab60*/  PRMT R192, R200, 0x8880, RZ ;  /* 0x00008880c8c07816 */ /* 0x004fca00000000ff */
[----:B------:R-:W-:-:S07]  /*ab70*/  IMAD R23, R192, R201, RZ ;  /* 0x000000c9c0177224 */ /* 0x000fce00078e02ff */
.L_x_41:
[----:B------:R-:W-:Y:S05]  /*ab80*/  BSYNC B1 ;  /* 0x0000000000017941 */ /* 0x000fea0003800000 */
.L_x_40:
[----:B------:R-:W-:Y:S01]  /*ab90*/  @!P5 IMAD R195, R195, R202, R23 ;  /* 0x000000cac3c3d224 */ /* 0x000fe200078e0217 */
[----:B------:R-:W-:Y:S01]  /*aba0*/  BSSY B1, `(.L_x_42) ;  /* 0x0000007000017945 */ /* 0x000fe20003800000 */
[----:B------:R-:W-:-:S03]  /*abb0*/  IMAD.WIDE.U32 R210, R19, R4, R210 ;  /* 0x0000000413d27225 */ /* 0x000fc600078e00d2 */
[----:B------:R2:W-:Y:S01]  /*abc0*/  @!P5 STG.E.U8 desc[UR52][R12.64+0x1], R195 ;  /* 0x000001c30c00d986 */ /* 0x0005e2000c101134 */
[----:B------:R-:W-:Y:S05]  /*abd0*/  @P6 BRA `(.L_x_43) ;  /* 0x00000000000c6947 */ /* 0x000fea0003800000 */
[----:B------:R-:W3:Y:S02]  /*abe0*/  LDG.E.U8 R200, desc[UR52][R20.64+0x8] ;  /* 0x0000083414c87981 */ /* 0x000ee4000c1e1100 */
[----:B---3--:R-:W-:-:S05]  /*abf0*/  PRMT R192, R200, 0x8880, RZ ;  /* 0x00008880c8c07816 */ /* 0x008fca00000000ff */
[----:B------:R-:W-:-:S07]  /*ac00*/  IMAD R23, R192, R201, RZ ;  /* 0x000000c9c0177224 */ /* 0x000fce00078e02ff */
.L_x_43:
[----:B------:R-:W-:Y:S05]  /*ac10*/  BSYNC B1 ;  /* 0x0000000000017941 */ /* 0x000fea0003800000 */
.L_x_42:
[C---:B------:R-:W-:Y:S01]  /*ac20*/  ISETP.LT.OR P5, PT, R3.reuse, 0xa, !P3 ;  /* 0x0000000a0300780c */ /* 0x040fe20005fa1670 */
[----:B-1----:R-:W-:Y:S01]  /*ac30*/  @!P6 IMAD R193, R196, R202, R23 ;  /* 0x000000cac4c1e224 */ /* 0x002fe200078e0217 */
[----:B------:R-:W-:Y:S01]  /*ac40*/  BSSY B1, `(.L_x_44) ;  /* 0x000000b000017945 */ /* 0x000fe20003800000 */
[----:B--2---:R-:W-:Y:S01]  /*ac50*/  IMAD.X R195, RZ, RZ, UR13, P4 ;  /* 0x0000000dffc37e24 */ /* 0x004fe2000a0e06ff */
[----:B------:R-:W-:Y:S02]  /*ac60*/  IADD3 R208, P1, P0, R208, R6, R210 ;  /* 0x00000006d0d07210 */ /* 0x000fe4000783e0d2 */
[----:B------:R1:W-:Y:S01]  /*ac70*/  @!P6 STG.E.U8 desc[UR52][R14.64+0x8], R193 ;  /* 0x000008c10e00e986 */ /* 0x0003e2000c101134 */
[----:B------:R-:W-:Y:S01]  /*ac80*/  ISETP.LT.OR P6, PT, R3, 0x9, !P2 ;  /* 0x000000090300780c */ /* 0x000fe200057c1670 */
[----:B------:R-:W-:Y:S01]  /*ac90*/  IMAD R194, R195, R4, RZ ;  /* 0x00000004c3c27224 */ /* 0x000fe200078e02ff */
[----:B------:R-:W-:-:S04]  /*aca0*/  ISETP.LT.OR P4, PT, R3, 0xa, !P2 ;  /* 0x0000000a0300780c */ /* 0x000fc80005781670 */
[----:B------:R-:W-:Y:S09]  /*acb0*/  @P5 BRA `(.L_x_45) ;  /* 0x00000000000c5947 */ /* 0x000ff20003800000 */
[----:B------:R-:W2:Y:S02]  /*acc0*/  LDG.E.U8 R200, desc[UR52][R20.64+0x9] ;  /* 0x0000093414c87981 */ /* 0x000ea4000c1e1100 */
[----:B--2---:R-:W-:-:S05]  /*acd0*/  PRMT R192, R200, 0x8880, RZ ;  /* 0x00008880c8c07816 */ /* 0x004fca00000000ff */
[----:B------:R-:W-:-:S07]  /*ace0*/  IMAD R23, R192, R201, RZ ;  /* 0x000000c9c0177224 */ /* 0x000fce00078e02ff */
.L_x_45:
[----:B------:R-:W-:Y:S05]  /*acf0*/  BSYNC B1 ;  /* 0x0000000000017941 */ /* 0x000fea0003800000 */
.L_x_44:
[----:B------:R-:W-:Y:S01]  /*ad00*/  @!P5 IMAD R197, R197, R202, R23 ;  /* 0x000000cac5c5d224 */ /* 0x000fe200078e0217 */
[----:B------:R-:W-:Y:S01]  /*ad10*/  BSSY B1, `(.L_x_46) ;  /* 0x0000007000017945 */ /* 0x000fe20003800000 */
[----:B------:R-:W-:-:S03]  /*ad20*/  IMAD R195, R19, R5, R194 ;  /* 0x0000000513c37224 */ /* 0x000fc600078e02c2 */
[----:B------:R2:W-:Y:S01]  /*ad30*/  @!P5 STG.E.U8 desc[UR52][R14.64+0x9], R197 ;  /* 0x000009c50e00d986 */ /* 0x0005e2000c101134 */
[----:B------:R-:W-:Y:S05]  /*ad40*/  @P6 BRA `(.L_x_47) ;  /* 0x00000000000c6947 */ /* 0x000fea0003800000 */
[----:B------:R-:W3:Y:S02]  /*ad50*/  LDG.E.U8 R200, desc[UR52][R206.64+0x8] ;  /* 0x00000834cec87981 */ /* 0x000ee4000c1e1100 */
[----:B---3--:R-:W-:-:S05]  /*ad60*/  PRMT R192, R200, 0x8880, RZ ;  /* 0x00008880c8c07816 */ /* 0x008fca00000000ff */
[----:B------:R-:W-:-:S07]  /*ad70*/  IMAD R23, R192, R201, RZ ;  /* 0x000000c9c0177224 */ /* 0x000fce00078e02ff */
.L_x_47:
[----:B------:R-:W-:Y:S05]  /*ad80*/  BSYNC B1 ;  /* 0x0000000000017941 */ /* 0x000fea0003800000 */
.L_x_46:
[----:B-1----:R-:W-:Y:S01]  /*ad90*/  @!P6 IMAD R193, R198, R202, R23 ;  /* 0x000000cac6c1e224 */ /* 0x002fe200078e0217 */
[----:B------:R-:W-:Y:S01]  /*ada0*/  BSSY B1, `(.L_x_48) ;  /* 0x0000008000017945 */ /* 0x000fe20003800000 */
[----:B------:R-:W-:Y:S02]  /*adb0*/  IMAD.IADD R210, R195, 0x1, R211 ;  /* 0x00000001c3d27824 */ /* 0x000fe400078e02d3 */
[----:B------:R-:W-:Y:S01]  /*adc0*/  IMAD.WIDE.U32 R4, R19, R4, R204 ;  /* 0x0000000413047225 */ /* 0x000fe200078e00cc */
[----:B------:R1:W-:Y:S01]  /*add0*/  @!P6 STG.E.U8 desc[UR52][R12.64+0x8], R193 ;  /* 0x000008c10c00e986 */ /* 0x0003e2000c101134 */
[----:B------:R-:W-:Y:S05]  /*ade0*/  @P4 BRA `(.L_x_49) ;  /* 0x00000000000c4947 */ /* 0x000fea0003800000 */
[----:B------:R-:W3:Y:S02]  /*adf0*/  LDG.E.U8 R200, desc[UR52][R206.64+0x9] ;  /* 0x00000934cec87981 */ /* 0x000ee4000c1e1100 */
[----:B---3--:R-:W-:-:S05]  /*ae00*/  PRMT R192, R200, 0x8880, RZ ;  /* 0x00008880c8c07816 */ /* 0x008fca00000000ff */
[----:B------:R-:W-:-:S07]  /*ae10*/  IMAD R23, R192, R201, RZ ;  /* 0x000000c9c0177224 */ /* 0x000fce00078e02ff */
.L_x_49:
[----:B------:R-:W-:Y:S05]  /*ae20*/  BSYNC B1 ;  /* 0x0000000000017941 */ /* 0x000fea0003800000 */
.L_x_48:
[----:B------:R-:W-:Y:S01]  /*ae30*/  @!P4 IMAD R199, R199, R202, R23 ;  /* 0x000000cac7c7c224 */ /* 0x000fe200078e0217 */
[----:B------:R-:W-:Y:S01]  /*ae40*/  IADD3.X R209, R205, R7, R210, P1, P0 ;  /* 0x00000007cdd17210 */ /* 0x000fe20000fe04d2 */
[----:B------:R-:W-:Y:S01]  /*ae50*/  BSSY B1, `(.L_x_50) ;  /* 0x000000d000017945 */ /* 0x000fe20003800000 */
[----:B------:R-:W-:Y:S02]  /*ae60*/  ISETP.GE.AND P1, PT, R0, 0x81, PT ;  /* 0x000000810000780c */ /* 0x000fe40003f26270 */
[----:B------:R3:W-:Y:S01]  /*ae70*/  @!P4 STG.E.U8 desc[UR52][R12.64+0x9], R199 ;  /* 0x000009c70c00c986 */ /* 0x0007e2000c101134 */
[----:B------:R-:W-:Y:S02]  /*ae80*/  IADD3 R6, P5, R4, R6, RZ ;  /* 0x0000000604067210 */ /* 0x000fe40007fbe0ff */
[----:B------:R-:W-:Y:S02]  /*ae90*/  ISETP.LT.OR P4, PT, R3, 0x1, !P1 ;  /* 0x000000010300780c */ /* 0x000fe40004f81670 */
[----:B------:R-:W-:-:S02]  /*aea0*/  ISETP.GE.AND P0, PT, R0, 0x89, PT ;  /* 0x000000890000780c */ /* 0x000fc40003f06270 */
[----:B------:R-:W-:Y:S02]  /*aeb0*/  IADD3.X R7, R7, R5, R195, P5, !PT ;  /* 0x0000000507077210 */ /* 0x000fe40002ffe4c3 */
[C---:B------:R-:W-:Y:S02]  /*aec0*/  ISETP.LT.OR P6, PT, R3.reuse, 0x2, !P1 ;  /* 0x000000020300780c */ /* 0x040fe40004fc1670 */
[----:B------:R-:W-:-:S05]  /*aed0*/  ISETP.LT.OR P5, PT, R3, 0x1, !P0 ;  /* 0x000000010300780c */ /* 0x000fca00047a1670 */
[----:B---3--:R-:W-:Y:S08]  /*aee0*/  @P4 BRA `(.L_x_51) ;  /* 0x00000000000c4947 */ /* 0x008ff00003800000 */
[----:B------:R-:W3:Y:S02]  /*aef0*/  LDG.E.U8 R200, desc[UR52][R6.64] ;  /* 0x0000003406c87981 */ /* 0x000ee4000c1e1100 */
[----:B---3--:R-:W-:-:S05]  /*af00*/  PRMT R0, R200, 0x8880, RZ ;  /* 0x00008880c8007816 */ /* 0x008fca00000000ff */
[----:B------:R-:W-:-:S07]  /*af10*/  IMAD R23, R0, R201, RZ ;  /* 0x000000c900177224 */ /* 0x000fce00078e02ff */
.L_x_51:
[----:B------:R-:W-:Y:S05]  /*af20*/  BSYNC B1 ;  /* 0x0000000000017941 */ /* 0x000fea0003800000 */
.L_x_50:
[----:B------:R-:W-:Y:S01]  /*af30*/  @!P4 IMAD R5, R184, R202, R23 ;  /* 0x000000cab805c224 */ /* 0x000fe200078e0217 */
[----:B------:R-:W-:Y:S04]  /*af40*/  BSSY B1, `(.L_x_52) ;  /* 0x0000006000017945 */ /* 0x000fe80003800000 */
[----:B------:R3:W-:Y:S01]  /*af50*/  @!P4 STG.E.U8 desc[UR52][R10.64], R5 ;  /* 0x000000050a00c986 */ /* 0x0007e2000c101134 */
[----:B------:R-:W-:Y:S05]  /*af60*/  @P6 BRA `(.L_x_53) ;  /* 0x00000000000c6947 */ /* 0x000fea0003800000 */
[----:B------:R-:W4:Y:S02]  /*af70*/  LDG.E.U8 R200, desc[UR52][R6.64+0x1] ;  /* 0x0000013406c87981 */ /* 0x000f24000c1e1100 */
[----:B----4-:R-:W-:-:S05]  /*af80*/  PRMT R0, R200, 0x8880, RZ ;  /* 0x00008880c8007816 */ /* 0x010fca00000000ff */
[----:B------:R-:W-:-:S07]  /*af90*/  IMAD R23, R0, R201, RZ ;  /* 0x000000c900177224 */ /* 0x000fce00078e02ff */
.L_x_53:
[----:B------:R-:W-:Y:S05]  /*afa0*/  BSYNC B1 ;  /* 0x0000000000017941 */ /* 0x000fea0003800000 */
.L_x_52:
[----:B------:R-:W-:Y:S01]  /*afb0*/  @!P6 IMAD R185, R185, R202, R23 ;  /* 0x000000cab9b9e224 */ /* 0x000fe200078e0217 */
[----:B------:R-:W-:Y:S04]  /*afc0*/  BSSY B1, `(.L_x_54) ;  /* 0x0000006000017945 */ /* 0x000fe80003800000 */
[----:B------:R4:W-:Y:S01]  /*afd0*/  @!P6 STG.E.U8 desc[UR52][R10.64+0x1], R185 ;  /* 0x000001b90a00e986 */ /* 0x0009e2000c101134 */
[----:B------:R-:W-:Y:S05]  /*afe0*/  @P5 BRA `(.L_x_55) ;  /* 0x00000000000c5947 */ /* 0x000fea0003800000 */
[----:B------:R-:W5:Y:S02]  /*aff0*/  LDG.E.U8 R200, desc[UR52][R208.64] ;  /* 0x00000034d0c87981 */ /* 0x000f64000c1e1100 */
[----:B-----5:R-:W-:-:S05]  /*b000*/  PRMT R0, R200, 0x8880, RZ ;  /* 0x00008880c8007816 */ /* 0x020fca00000000ff */
[----:B------:R-:W-:-:S07]  /*b010*/  IMAD R23, R0, R201, RZ ;  /* 0x000000c900177224 */ /* 0x000fce00078e02ff */
.L_x_55:
[----:B------:R-:W-:Y:S05]  /*b020*/  BSYNC B1 ;  /* 0x0000000000017941 */ /* 0x000fea0003800000 */
.L_x_54:
[C---:B------:R-:W-:Y:S01]  /*b030*/  ISETP.LT.OR P4, PT, R3.reuse, 0x2, !P0 ;  /* 0x000000020300780c */ /* 0x040fe20004781670 */
[----:B---3--:R-:W-:Y:S01]  /*b040*/  @!P5 IMAD R5, R186, R202, R23 ;  /* 0x000000caba05d224 */ /* 0x008fe200078e0217 */
[----:B------:R-:W-:Y:S01]  /*b050*/  BSSY B1, `(.L_x_56) ;  /* 0x0000008000017945 */ /* 0x000fe20003800000 */
[----:B------:R-:W-:-:S03]  /*b060*/  ISETP.LT.OR P6, PT, R3, 0x9, !P1 ;  /* 0x000000090300780c */ /* 0x000fc60004fc1670 */
[----:B------:R3:W-:Y:S01]  /*b070*/  @!P5 STG.E.U8 desc[UR52][R8.64], R5 ;  /* 0x000000050800d986 */ /* 0x0007e2000c101134 */
[----:B------:R-:W-:-:S06]  /*b080*/  ISETP.LT.OR P5, PT, R3, 0xa, !P1 ;  /* 0x0000000a0300780c */ /* 0x000fcc0004fa1670 */
[----:B------:R-:W-:Y:S07]  /*b090*/  @P4 BRA `(.L_x_57) ;  /* 0x00000000000c4947 */ /* 0x000fee0003800000 */
[----:B------:R-:W5:Y:S02]  /*b0a0*/  LDG.E.U8 R200, desc[UR52][R208.64+0x1] ;  /* 0x00000134d0c87981 */ /* 0x000f64000c1e1100 */
[----:B-----5:R-:W-:-:S05]  /*b0b0*/  PRMT R0, R200, 0x8880, RZ ;  /* 0x00008880c8007816 */ /* 0x020fca00000000ff */
[----:B------:R-:W-:-:S07]  /*b0c0*/  IMAD R23, R0, R201, RZ ;  /* 0x000000c900177224 */ /* 0x000fce00078e02ff */
.L_x_57:
[----:B------:R-:W-:Y:S05]  /*b0d0*/  BSYNC B1 ;  /* 0x0000000000017941 */ /* 0x000fea0003800000 */
.L_x_56:
[----:B------:R-:W-:Y:S01]  /*b0e0*/  @!P4 IMAD R187, R187, R202, R23 ;  /* 0x000000cabbbbc224 */ /* 0x000fe200078e0217 */
[----:B------:R-:W-:Y:S04]  /*b0f0*/  BSSY B1, `(.L_x_58) ;  /* 0x0000006000017945 */ /* 0x000fe80003800000 */
[----:B------:R0:W-:Y:S01]  /*b100*/  @!P4 STG.E.U8 desc[UR52][R8.64+0x1], R187 ;  /* 0x000001bb0800c986 */ /* 0x0001e2000c101134 */
[----:B------:R-:W-:Y:S05]  /*b110*/  @P6 BRA `(.L_x_59) ;  /* 0x00000000000c6947 */ /* 0x000fea0003800000 */
[----:B------:R-:W5:Y:S02]  /*b120*/  LDG.E.U8 R200, desc[UR52][R6.64+0x8] ;  /* 0x0000083406c87981 */ /* 0x000f64000c1e1100 */
[----:B-----5:R-:W-:-:S05]  /*b130*/  PRMT R0, R200, 0x8880, RZ ;  /* 0x00008880c8007816 */ /* 0x020fca00000000ff */
[----:B------:R-:W-:-:S07]  /*b140*/  IMAD R23, R0, R201, RZ ;  /* 0x000000c900177224 */ /* 0x000fce00078e02ff */
.L_x_59:
[----:B------:R-:W-:Y:S05]  /*b150*/  BSYNC B1 ;  /* 0x0000000000017941 */ /* 0x000fea0003800000 */
.L_x_58:
[----:B---3--:R-:W-:Y:S01]  /*b160*/  @!P6 IMAD R5, R188, R202, R23 ;  /* 0x000000cabc05e224 */ /* 0x008fe200078e0217 */
[----:B------:R-:W-:Y:S04]  /*b170*/  BSSY B1, `(.L_x_60) ;  /* 0x0000006000017945 */ /* 0x000fe80003800000 */
[----:B------:R3:W-:Y:S01]  /*b180*/  @!P6 STG.E.U8 desc[UR52][R10.64+0x8], R5 ;  /* 0x000008050a00e986 */ /* 0x0007e2000c101134 */
[----:B------:R-:W-:Y:S05]  /*b190*/  @P5 BRA `(.L_x_61) ;  /* 0x00000000000c5947 */ /* 0x000fea0003800000 */
[----:B------:R-:W5:Y:S02]  /*b1a0*/  LDG.E.U8 R200, desc[UR52][R6.64+0x9] ;  /* 0x0000093406c87981 */ /* 0x000f64000c1e1100 */
[----:B-----5:R-:W-:-:S05]  /*b1b0*/  PRMT R0, R200, 0x8880, RZ ;  /* 0x00008880c8007816 */ /* 0x020fca00000000ff */
[----:B------:R-:W-:-:S07]  /*b1c0*/  IMAD R23, R0, R201, RZ ;  /* 0x000000c900177224 */ /* 0x000fce00078e02ff */
.L_x_61:
[----:B------:R-:W-:Y:S05]  /*b1d0*/  BSYNC B1 ;  /* 0x0000000000017941 */ /* 0x000fea0003800000 */
.L_x_60:
[----:B------:R-:W-:Y:S01]  /*b1e0*/  ISETP.LT.OR P4, PT, R3, 0x9, !P0 ;  /* 0x000000090300780c */ /* 0x000fe20004781670 */
[----:B------:R-:W-:Y:S01]  /*b1f0*/  @!P5 IMAD R189, R189, R202, R23 ;  /* 0x000000cabdbdd224 */ /* 0x000fe200078e0217 */
        /* <DEDUP_REMOVED lines=8> */
.L_x_63:
[----:B------:R-:W-:Y:S05]  /*b280*/  BSYNC B1 ;  /* 0x0000000000017941 */ /* 0x000fea0003800000 */
.L_x_62:
[----:B---3--:R-:W-:Y:S01]  /*b290*/  @!P4 IMAD R5, R190, R202, R23 ;  /* 0x000000cabe05c224 */ /* 0x008fe200078e0217 */
[----:B------:R-:W-:Y:S04]  /*b2a0*/  BSSY B1, `(.L_x_64) ;  /* 0x0000006000017945 */ /* 0x000fe80003800000 */
[----:B------:R3:W-:Y:S01]  /*b2b0*/  @!P4 STG.E.U8 desc[UR52][R8.64+0x8], R5 ;  /* 0x000008050800c986 */ /* 0x0007e2000c101134 */
[----:B------:R-:W-:Y:S05]  /*b2c0*/  @P6 BRA `(.L_x_65) ;  /* 0x00000000000c6947 */ /* 0x000fea0003800000 */
[----:B------:R-:W5:Y:S02]  /*b2d0*/  LDG.E.U8 R200, desc[UR52][R208.64+0x9] ;  /* 0x00000934d0c87981 */ /* 0x000f64000c1e1100 */
[----:B-----5:R-:W-:-:S05]  /*b2e0*/  PRMT R0, R200, 0x8880, RZ ;  /* 0x00008880c8007816 */ /* 0x020fca00000000ff */
[----:B------:R-:W-:-:S07]  /*b2f0*/  IMAD R23, R0, R201, RZ ;  /* 0x000000c900177224 */ /* 0x000fce00078e02ff */
.L_x_65:
[----:B------:R-:W-:Y:S05]  /*b300*/  BSYNC B1 ;  /* 0x0000000000017941 */ /* 0x000fea0003800000 */
.L_x_64:
[----:B------:R-:W-:Y:S01]  /*b310*/  @!P6 IMAD R191, R191, R202, R23 ;  /* 0x000000cabfbfe224 */ /* 0x000fe200078e0217 */
[----:B------:R-:W-:Y:S04]  /*b320*/  BSSY B1, `(.L_x_66) ;  /* 0x0000006000017945 */ /* 0x000fe80003800000 */
[----:B------:R0:W-:Y:S01]  /*b330*/  @!P6 STG.E.U8 desc[UR52][R8.64+0x9], R191 ;  /* 0x000009bf0800e986 */ /* 0x0001e2000c101134 */
[----:B------:R-:W-:Y:S05]  /*b340*/  @P5 BRA `(.L_x_67) ;  /* 0x00000000000c5947 */ /* 0x000fea0003800000 */
[----:B------:R-:W5:Y:S02]  /*b350*/  LDG.E.U8 R200, desc[UR52][R20.64+0x10] ;  /* 0x0000103414c87981 */ /* 0x000f64000c1e1100 */
[----:B-----5:R-:W-:-:S05]  /*b360*/  PRMT R0, R200, 0x8880, RZ ;  /* 0x00008880c8007816 */ /* 0x020fca00000000ff */
[----:B------:R-:W-:-:S07]  /*b370*/  IMAD R23, R0, R201, RZ ;  /* 0x000000c900177224 */ /* 0x000fce00078e02ff */
.L_x_67:
[----:B------:R-:W-:Y:S05]  /*b380*/  BSYNC B1 ;  /* 0x0000000000017941 */ /* 0x000fea0003800000 */
.L_x_66:
        /* <DEDUP_REMOVED lines=10> */
.L_x_69:
[----:B------:R-:W-:Y:S05]  /*b430*/  BSYNC B1 ;  /* 0x0000000000017941 */ /* 0x000fea0003800000 */
.L_x_68:
[----:B------:R-:W-:Y:S01]  /*b440*/  @!P4 IMAD R177, R177, R202, R23 ;  /* 0x000000cab1b1c224 */ /* 0x000fe200078e0217 */
[----:B------:R-:W-:Y:S04]  /*b450*/  BSSY B1, `(.L_x_70) ;  /* 0x0000006000017945 */ /* 0x000fe80003800000 */
[----:B------:R0:W-:Y:S01]  /*b460*/  @!P4 STG.E.U8 desc[UR52][R14.64+0x11], R177 ;  /* 0x000011b10e00c986 */ /* 0x0001e2000c101134 */
[----:B------:R-:W-:Y:S05]  /*b470*/  @P6 BRA `(.L_x_71) ;  /* 0x00000000000c6947 */ /* 0x000fea0003800000 */
[----:B------:R-:W5:Y:S02]  /*b480*/  LDG.E.U8 R200, desc[UR52][R206.64+0x10] ;  /* 0x00001034cec87981 */ /* 0x000f64000c1e1100 */
[----:B-----5:R-:W-:-:S05]  /*b490*/  PRMT R0, R200, 0x8880, RZ ;  /* 0x00008880c8007816 */ /* 0x020fca00000000ff */
[----:B------:R-:W-:-:S07]  /*b4a0*/  IMAD R23, R0, R201, RZ ;  /* 0x000000c900177224 */ /* 0x000fce00078e02ff */
.L_x_71:
[----:B------:R-:W-:Y:S05]  /*b4b0*/  BSYNC B1 ;  /* 0x0000000000017941 */ /* 0x000fea0003800000 */
.L_x_70:
[----:B---3--:R-:W-:Y:S01]  /*b4c0*/  @!P6 IMAD R5, R178, R202, R23 ;  /* 0x000000cab205e224 */ /* 0x008fe200078e0217 */
[----:B------:R-:W-:Y:S04]  /*b4d0*/  BSSY B1, `(.L_x_72) ;  /* 0x0000006000017945 */ /* 0x000fe80003800000 */
[----:B------:R3:W-:Y:S01]  /*b4e0*/  @!P6 STG.E.U8 desc[UR52][R12.64+0x10], R5 ;  /* 0x000010050c00e986 */ /* 0x0007e2000c101134 */
[----:B------:R-:W-:Y:S05]  /*b4f0*/  @P5 BRA `(.L_x_73) ;  /* 0x00000000000c5947 */ /* 0x000fea0003800000 */
[----:B------:R-:W5:Y:S02]  /*b500*/  LDG.E.U8 R200, desc[UR52][R206.64+0x11] ;  /* 0x00001134cec87981 */ /* 0x000f64000c1e1100 */
[----:B-----5:R-:W-:-:S05]  /*b510*/  PRMT R0, R200, 0x8880, RZ ;  /* 0x00008880c8007816 */ /* 0x020fca00000000ff */
[----:B------:R-:W-:-:S07]  /*b520*/  IMAD R23, R0, R201, RZ ;  /* 0x000000c900177224 */ /* 0x000fce00078e02ff */
.L_x_73:
[----:B------:R-:W-:Y:S05]  /*b530*/  BSYNC B1 ;  /* 0x0000000000017941 */ /* 0x000fea0003800000 */
.L_x_72:
        /* <DEDUP_REMOVED lines=10> */
.L_x_75:
[----:B------:R-:W-:Y:S05]  /*b5e0*/  BSYNC B1 ;  /* 0x0000000000017941 */ /* 0x000fea0003800000 */
.L_x_74:
[----:B---3--:R-:W-:Y:S01]  /*b5f0*/  @!P4 IMAD R5, R180, R202, R23 ;  /* 0x000000cab405c224 */ /* 0x008fe200078e0217 */
[----:B------:R-:W-:Y:S04]  /*b600*/  BSSY B1, `(.L_x_76) ;  /* 0x0000006000017945 */ /* 0x000fe80003800000 */
[----:B------:R3:W-:Y:S01]  /*b610*/  @!P4 STG.E.U8 desc[UR52][R14.64+0x18], R5 ;  /* 0x000018050e00c986 */ /* 0x0007e2000c101134 */
[----:B------:R-:W-:Y:S05]  /*b620*/  @P6 BRA `(.L_x_77) ;  /* 0x00000000000c6947 */ /* 0x000fea0003800000 */
[----:B------:R-:W5:Y:S02]  /*b630*/  LDG.E.U8 R200, desc[UR52][R20.64+0x19] ;  /* 0x0000193414c87981 */ /* 0x000f64000c1e1100 */
[----:B-----5:R-:W-:-:S05]  /*b640*/  PRMT R0, R200, 0x8880, RZ ;  /* 0x00008880c8007816 */ /* 0x020fca00000000ff */
[----:B------:R-:W-:-:S07]  /*b650*/  IMAD R23, R0, R201, RZ ;  /* 0x000000c900177224 */ /* 0x000fce00078e02ff */
.L_x_77:
[----:B------:R-:W-:Y:S05]  /*b660*/  BSYNC B1 ;  /* 0x0000000000017941 */ /* 0x000fea0003800000 */
.L_x_76:
[----:B------:R-:W-:Y:S01]  /*b670*/  @!P6 IMAD R181, R181, R202, R23 ;  /* 0x000000cab5b5e224 */ /* 0x000fe200078e0217 */
[----:B------:R-:W-:Y:S04]  /*b680*/  BSSY B1, `(.L_x_78) ;  /* 0x0000006000017945 */ /* 0x000fe80003800000 */
[----:B------:R0:W-:Y:S01]  /*b690*/  @!P6 STG.E.U8 desc[UR52][R14.64+0x19], R181 ;  /* 0x000019b50e00e986 */ /* 0x0001e2000c101134 */
[----:B------:R-:W-:Y:S05]  /*b6a0*/  @P5 BRA `(.L_x_79) ;  /* 0x00000000000c5947 */ /* 0x000fea0003800000 */
[----:B------:R-:W5:Y:S02]  /*b6b0*/  LDG.E.U8 R200, desc[UR52][R206.64+0x18] ;  /* 0x00001834cec87981 */ /* 0x000f64000c1e1100 */
[----:B-----5:R-:W-:-:S05]  /*b6c0*/  PRMT R0, R200, 0x8880, RZ ;  /* 0x00008880c8007816 */ /* 0x020fca00000000ff */
[----:B------:R-:W-:-:S07]  /*b6d0*/  IMAD R23, R0, R201, RZ ;  /* 0x000000c900177224 */ /* 0x000fce00078e02ff */
.L_x_79:
[----:B------:R-:W-:Y:S05]  /*b6e0*/  BSYNC B1 ;  /* 0x0000000000017941 */ /* 0x000fea0003800000 */
.L_x_78:
        /* <DEDUP_REMOVED lines=10> */
.L_x_81:
[----:B------:R-:W-:Y:S05]  /*b790*/  BSYNC B1 ;  /* 0x0000000000017941 */ /* 0x000fea0003800000 */
.L_x_80:
[----:B------:R-:W-:Y:S01]  /*b7a0*/  @!P4 IMAD R183, R183, R202, R23 ;  /* 0x000000cab7b7c224 */ /* 0x000fe200078e0217 */
[----:B------:R-:W-:Y:S04]  /*b7b0*/  BSSY B1, `(.L_x_82) ;  /* 0x0000006000017945 */ /* 0x000fe80003800000 */
[----:B------:R0:W-:Y:S01]  /*b7c0*/  @!P4 STG.E.U8 desc[UR52][R12.64+0x19], R183 ;  /* 0x000019b70c00c986 */ /* 0x0001e2000c101134 */
[----:B------:R-:W-:Y:S05]  /*b7d0*/  @P6 BRA `(.L_x_83) ;  /* 0x00000000000c6947 */ /* 0x000fea0003800000 */
[----:B------:R-:W5:Y:S02]  /*b7e0*/  LDG.E.U8 R200, desc[UR52][R6.64+0x10] ;  /* 0x0000103406c87981 */ /* 0x000f64000c1e1100 */
[----:B-----5:R-:W-:-:S05]  /*b7f0*/  PRMT R0, R200, 0x8880, RZ ;  /* 0x00008880c8007816 */ /* 0x020fca00000000ff */
[----:B------:R-:W-:-:S07]  /*b800*/  IMAD R23, R0, R201, RZ ;  /* 0x000000c900177224 */ /* 0x000fce00078e02ff */
.L_x_83:
[----:B------:R-:W-:Y:S05]  /*b810*/  BSYNC B1 ;  /* 0x0000000000017941 */ /* 0x000fea0003800000 */
.L_x_82:
[----:B---3--:R-:W-:Y:S01]  /*b820*/  @!P6 IMAD R5, R168, R202, R23 ;  /* 0x000000caa805e224 */ /* 0x008fe200078e0217 */
[----:B------:R-:W-:Y:S04]  /*b830*/  BSSY B1, `(.L_x_84) ;  /* 0x0000006000017945 */ /* 0x000fe80003800000 */
[----:B------:R3:W-:Y:S01]  /*b840*/  @!P6 STG.E.U8 desc[UR52][R10.64+0x10], R5 ;  /* 0x000010050a00e986 */ /* 0x0007e2000c101134 */
[----:B------:R-:W-:Y:S05]  /*b850*/  @P5 BRA `(.L_x_85) ;  /* 0x00000000000c5947 */ /* 0x000fea0003800000 */
[----:B------:R-:W5:Y:S02]  /*b860*/  LDG.E.U8 R200, desc[UR52][R6.64+0x11] ;  /* 0x0000113406c87981 */ /* 0x000f64000c1e1100 */
[----:B-----5:R-:W-:-:S05]  /*b870*/  PRMT R0, R200, 0x8880, RZ ;  /* 0x00008880c8007816 */ /* 0x020fca00000000ff */
[----:B------:R-:W-:-:S07]  /*b880*/  IMAD R23, R0, R201, RZ ;  /* 0x000000c900177224 */ /* 0x000fce00078e02ff */
.L_x_85:
[----:B------:R-:W-:Y:S05]  /*b890*/  BSYNC B1 ;  /* 0x0000000000017941 */ /* 0x000fea0003800000 */
.L_x_84:
        /* <DEDUP_REMOVED lines=10> */
.L_x_87:
[----:B------:R-:W-:Y:S05]  /*b940*/  BSYNC B1 ;  /* 0x0000000000017941 */ /* 0x000fea0003800000 */
.L_x_86:
[----:B---3--:R-:W-:Y:S01]  /*b950*/  @!P4 IMAD R5, R170, R202, R23 ;  /* 0x000000caaa05c224 */ /* 0x008fe200078e0217 */
[----:B------:R-:W-:Y:S04]  /*b960*/  BSSY B1, `(.L_x_88) ;  /* 0x0000006000017945 */ /* 0x000fe80003800000 */
[----:B------:R3:W-:Y:S01]  /*b970*/  @!P4 STG.E.U8 desc[UR52][R8.64+0x10], R5 ;  /* 0x000010050800c986 */ /* 0x0007e2000c101134 */
[----:B------:R-:W-:Y:S05]  /*b980*/  @P6 BRA `(.L_x_89) ;  /* 0x00000000000c6947 */ /* 0x000fea0003800000 */
[----:B------:R-:W5:Y:S02]  /*b990*/  LDG.E.U8 R200, desc[UR52][R208.64+0x11] ;  /* 0x00001134d0c87981 */ /* 0x000f64000c1e1100 */
[----:B-----5:R-:W-:-:S05]  /*b9a0*/  PRMT R0, R200, 0x8880, RZ ;  /* 0x00008880c8007816 */ /* 0x020fca00000000ff */
[----:B------:R-:W-:-:S07]  /*b9b0*/  IMAD R23, R0, R201, RZ ;  /* 0x000000c900177224 */ /* 0x000fce00078e02ff */
.L_x_89:
[----:B------:R-:W-:Y:S05]  /*b9c0*/  BSYNC B1 ;  /* 0x0000000000017941 */ /* 0x000fea0003800000 */
.L_x_88:
[----:B------:R-:W-:Y:S01]  /*b9d0*/  @!P6 IMAD R171, R171, R202, R23 ;  /* 0x000000caababe224 */ /* 0x000fe200078e0217 */
[----:B------:R-:W-:Y:S04]  /*b9e0*/  BSSY B1, `(.L_x_90) ;  /* 0x0000006000017945 */ /* 0x000fe80003800000 */
[----:B------:R0:W-:Y:S01]  /*b9f0*/  @!P6 STG.E.U8 desc[UR52][R8.64+0x11], R171 ;  /* 0x000011ab0800e986 */ /* 0x0001e2000c101134 */
[----:B------:R-:W-:Y:S05]  /*ba00*/  @P5 BRA `(.L_x_91) ;  /* 0x00000000000c5947 */ /* 0x000fea0003800000 */
[----:B------:R-:W5:Y:S02]  /*ba10*/  LDG.E.U8 R200, desc[UR52][R6.64+0x18] ;  /* 0x0000183406c87981 */ /* 0x000f64000c1e1100 */
[----:B-----5:R-:W-:-:S05]  /*ba20*/  PRMT R0, R200, 0x8880, RZ ;  /* 0x00008880c8007816 */ /* 0x020fca00000000ff */
[----:B------:R-:W-:-:S07]  /*ba30*/  IMAD R23, R0, R201, RZ ;  /* 0x000000c900177224 */ /* 0x000fce00078e02ff */
.L_x_91:
[----:B------:R-:W-:Y:S05]  /*ba40*/  BSYNC B1 ;  /* 0x0000000000017941 */ /* 0x000fea0003800000 */
.L_x_90:
        /* <DEDUP_REMOVED lines=10> */
.L_x_93:
[----:B------:R-:W-:Y:S05]  /*baf0*/  BSYNC B1 ;  /* 0x0000000000017941 */ /* 0x000fea0003800000 */
.L_x_92:
[----:B------:R-:W-:Y:S01]  /*bb00*/  @!P4 IMAD R173, R173, R202, R23 ;  /* 0x000000caadadc224 */ /* 0x000fe200078e0217 */
[----:B------:R-:W-:Y:S04]  /*bb10*/  BSSY B1, `(.L_x_94) ;  /* 0x0000006000017945 */ /* 0x000fe80003800000 */
[----:B------:R0:W-:Y:S01]  /*bb20*/  @!P4 STG.E.U8 desc[UR52][R10.64+0x19], R173 ;  /* 0x000019ad0a00c986 */ /* 0x0001e2000c101134 */
[----:B------:R-:W-:Y:S05]  /*bb30*/  @P6 BRA `(.L_x_95) ;  /* 0x00000000000c6947 */ /* 0x000fea0003800000 */
[----:B------:R-:W5:Y:S02]  /*bb40*/  LDG.E.U8 R200, desc[UR52][R208.64+0x18] ;  /* 0x00001834d0c87981 */ /* 0x000f64000c1e1100 */
[----:B-----5:R-:W-:-:S05]  /*bb50*/  PRMT R0, R200, 0x8880, RZ ;  /* 0x00008880c8007816 */ /* 0x020fca00000000ff */
[----:B------:R-:W-:-:S07]  /*bb60*/  IMAD R23, R0, R201, RZ ;  /* 0x000000c900177224 */ /* 0x000fce00078e02ff */
.L_x_95:
[----:B------:R-:W-:Y:S05]  /*bb70*/  BSYNC B1 ;  /* 0x0000000000017941 */ /* 0x000fea0003800000 */
.L_x_94:
[----:B---3--:R-:W-:Y:S01]  /*bb80*/  @!P6 IMAD R5, R174, R202, R23 ;  /* 0x000000caae05e224 */ /* 0x008fe200078e0217 */
[----:B------:R-:W-:Y:S04]  /*bb90*/  BSSY B1, `(.L_x_96) ;  /* 0x0000006000017945 */ /* 0x000fe80003800000 */
[----:B------:R3:W-:Y:S01]  /*bba0*/  @!P6 STG.E.U8 desc[UR52][R8.64+0x18], R5 ;  /* 0x000018050800e986 */ /* 0x0007e2000c101134 */
[----:B------:R-:W-:Y:S05]  /*bbb0*/  @P5 BRA `(.L_x_97) ;  /* 0x00000000000c5947 */ /* 0x000fea0003800000 */
[----:B------:R-:W5:Y:S02]  /*bbc0*/  LDG.E.U8 R200, desc[UR52][R208.64+0x19] ;  /* 0x00001934d0c87981 */ /* 0x000f64000c1e1100 */
[----:B-----5:R-:W-:-:S05]  /*bbd0*/  PRMT R0, R200, 0x8880, RZ ;  /* 0x00008880c8007816 */ /* 0x020fca00000000ff */
[----:B------:R-:W-:-:S07]  /*bbe0*/  IMAD R23, R0, R201, RZ ;  /* 0x000000c900177224 */ /* 0x000fce00078e02ff */
.L_x_97:
[----:B------:R-:W-:Y:S05]  /*bbf0*/  BSYNC B1 ;  /* 0x0000000000017941 */ /* 0x000fea0003800000 */
.L_x_96:
        /* <DEDUP_REMOVED lines=10> */
.L_x_99:
[----:B------:R-:W-:Y:S05]  /*bca0*/  BSYNC B1 ;  /* 0x0000000000017941 */ /* 0x000fea0003800000 */
.L_x_98:
[----:B---3--:R-:W-:Y:S01]  /*bcb0*/  @!P4 IMAD R5, R160, R202, R23 ;  /* 0x000000caa005c224 */ /* 0x008fe200078e0217 */
[----:B------:R-:W-:Y:S04]  /*bcc0*/  BSSY B1, `(.L_x_100) ;  /* 0x0000006000017945 */ /* 0x000fe80003800000 */
[----:B------:R3:W-:Y:S01]  /*bcd0*/  @!P4 STG.E.U8 desc[UR52][R14.64+0x20], R5 ;  /* 0x000020050e00c986 */ /* 0x0007e2000c101134 */
[----:B------:R-:W-:Y:S05]  /*bce0*/  @P6 BRA `(.L_x_101) ;  /* 0x00000000000c6947 */ /* 0x000fea0003800000 */
[----:B------:R-:W5:Y:S02]  /*bcf0*/  LDG.E.U8 R200, desc[UR52][R20.64+0x21] ;  /* 0x0000213414c87981 */ /* 0x000f64000c1e1100 */
[----:B-----5:R-:W-:-:S05]  /*bd00*/  PRMT R0, R200, 0x8880, RZ ;  /* 0x00008880c8007816 */ /* 0x020fca00000000ff */
[----:B------:R-:W-:-:S07]  /*bd10*/  IMAD R23, R0, R201, RZ ;  /* 0x000000c900177224 */ /* 0x000fce00078e02ff */
.L_x_101:
[----:B------:R-:W-:Y:S05]  /*bd20*/  BSYNC B1 ;  /* 0x0000000000017941 */ /* 0x000fea0003800000 */
.L_x_100:
[----:B------:R-:W-:Y:S01]  /*bd30*/  @!P6 IMAD R161, R161, R202, R23 ;  /* 0x000000caa1a1e224 */ /* 0x000fe200078e0217 */
[----:B------:R-:W-:Y:S04]  /*bd40*/  BSSY B1, `(.L_x_102) ;  /* 0x0000006000017945 */ /* 0x000fe80003800000 */
[----:B------:R0:W-:Y:S01]  /*bd50*/  @!P6 STG.E.U8 desc[UR52][R14.64+0x21], R161 ;  /* 0x000021a10e00e986 */ /* 0x0001e2000c101134 */
[----:B------:R-:W-:Y:S05]  /*bd60*/  @P5 BRA `(.L_x_103) ;  /* 0x00000000000c5947 */ /* 0x000fea0003800000 */
[----:B------:R-:W5:Y:S02]  /*bd70*/  LDG.E.U8 R200, desc[UR52][R206.64+0x20] ;  /* 0x00002034cec87981 */ /* 0x000f64000c1e1100 */
[----:B-----5:R-:W-:-:S05]  /*bd80*/  PRMT R0, R200, 0x8880, RZ ;  /* 0x00008880c8007816 */ /* 0x020fca00000000ff */
[----:B------:R-:W-:-:S07]  /*bd90*/  IMAD R23, R0, R201, RZ ;  /* 0x000000c900177224 */ /* 0x000fce00078e02ff */
.L_x_103:
[----:B------:R-:W-:Y:S05]  /*bda0*/  BSYNC B1 ;  /* 0x0000000000017941 */ /* 0x000fea0003800000 */
.L_x_102:
        /* <DEDUP_REMOVED lines=10> */
.L_x_105:
[----:B------:R-:W-:Y:S05]  /*be50*/  BSYNC B1 ;  /* 0x0000000000017941 */ /* 0x000fea0003800000 */
.L_x_104:
[----:B------:R-:W-:Y:S01]  /*be60*/  @!P4 IMAD R163, R163, R202, R23 ;  /* 0x000000caa3a3c224 */ /* 0x000fe200078e0217 */
[----:B------:R-:W-:Y:S04]  /*be70*/  BSSY B1, `(.L_x_106) ;  /* 0x0000006000017945 */ /* 0x000fe80003800000 */
[----:B------:R0:W-:Y:S01]  /*be80*/  @!P4 STG.E.U8 desc[UR52][R12.64+0x21], R163 ;  /* 0x000021a30c00c986 */ /* 0x0001e2000c101134 */
[----:B------:R-:W-:Y:S05]  /*be90*/  @P6 BRA `(.L_x_107) ;  /* 0x00000000000c6947 */ /* 0x000fea0003800000 */
[----:B------:R-:W5:Y:S02]  /*bea0*/  LDG.E.U8 R200, desc[UR52][R20.64+0x28] ;  /* 0x0000283414c87981 */ /* 0x000f64000c1e1100 */
[----:B-----5:R-:W-:-:S05]  /*beb0*/  PRMT R0, R200, 0x8880, RZ ;  /* 0x00008880c8007816 */ /* 0x020fca00000000ff */
[----:B------:R-:W-:-:S07]  /*bec0*/  IMAD R23, R0, R201, RZ ;  /* 0x000000c900177224 */ /* 0x000fce00078e02ff */
.L_x_107:
[----:B------:R-:W-:Y:S05]  /*bed0*/  BSYNC B1 ;  /* 0x0000000000017941 */ /* 0x000fea0003800000 */
.L_x_106:
[----:B---3--:R-:W-:Y:S01]  /*bee0*/  @!P6 IMAD R5, R164, R202, R23 ;  /* 0x000000caa405e224 */ /* 0x008fe200078e0217 */
[----:B------:R-:W-:Y:S04]  /*bef0*/  BSSY B1, `(.L_x_108) ;  /* 0x0000006000017945 */ /* 0x000fe80003800000 */
[----:B------:R3:W-:Y:S01]  /*bf00*/  @!P6 STG.E.U8 desc[UR52][R14.64+0x28], R5 ;  /* 0x000028050e00e986 */ /* 0x0007e2000c101134 */
[----:B------:R-:W-:Y:S05]  /*bf10*/  @P5 BRA `(.L_x_109) ;  /* 0x00000000000c5947 */ /* 0x000fea0003800000 */
[----:B------:R-:W5:Y:S02]  /*bf20*/  LDG.E.U8 R200, desc[UR52][R20.64+0x29] ;  /* 0x0000293414c87981 */ /* 0x000f64000c1e1100 */
[----:B-----5:R-:W-:-:S05]  /*bf30*/  PRMT R0, R200, 0x8880, RZ ;  /* 0x00008880c8007816 */ /* 0x020fca00000000ff */
[----:B------:R-:W-:-:S07]  /*bf40*/  IMAD R23, R0, R201, RZ ;  /* 0x000000c900177224 */ /* 0x000fce00078e02ff */
.L_x_109:
[----:B------:R-:W-:Y:S05]  /*bf50*/  BSYNC B1 ;  /* 0x0000000000017941 */ /* 0x000fea0003800000 */
.L_x_108:
        /* <DEDUP_REMOVED lines=10> */
.L_x_111:
[----:B------:R-:W-:Y:S05]  /*c000*/  BSYNC B1 ;  /* 0x0000000000017941 */ /* 0x000fea0003800000 */
.L_x_110:
[----:B---3--:R-:W-:Y:S01]  /*c010*/  @!P4 IMAD R5, R166, R202, R23 ;  /* 0x000000caa605c224 */ /* 0x008fe200078e0217 */
[----:B------:R-:W-:Y:S04]  /*c020*/  BSSY B1, `(.L_x_112) ;  /* 0x0000006000017945 */ /* 0x000fe80003800000 */
[----:B------:R3:W-:Y:S01]  /*c030*/  @!P4 STG.E.U8 desc[UR52][R12.64+0x28], R5 ;  /* 0x000028050c00c986 */ /* 0x0007e2000c101134 */
[----:B------:R-:W-:Y:S05]  /*c040*/  @P6 BRA `(.L_x_113) ;  /* 0x00000000000c6947 */ /* 0x000fea0003800000 */
[----:B------:R-:W5:Y:S02]  /*c050*/  LDG.E.U8 R200, desc[UR52][R206.64+0x29] ;  /* 0x00002934cec87981 */ /* 0x000f64000c1e1100 */
[----:B-----5:R-:W-:-:S05]  /*c060*/  PRMT R0, R200, 0x8880, RZ ;  /* 0x00008880c8007816 */ /* 0x020fca00000000ff */
[----:B------:R-:W-:-:S07]  /*c070*/  IMAD R23, R0, R201, RZ ;  /* 0x000000c900177224 */ /* 0x000fce00078e02ff */
.L_x_113:
[----:B------:R-:W-:Y:S05]  /*c080*/  BSYNC B1 ;  /* 0x0000000000017941 */ /* 0x000fea0003800000 */
.L_x_112:
[----:B------:R-:W-:Y:S01]  /*c090*/  @!P6 IMAD R167, R167, R202, R23 ;  /* 0x000000caa7a7e224 */ /* 0x000fe200078e0217 */
[----:B------:R-:W-:Y:S04]  /*c0a0*/  BSSY B1, `(.L_x_114) ;  /* 0x0000006000017945 */ /* 0x000fe80003800000 */
[----:B------:R0:W-:Y:S01]  /*c0b0*/  @!P6 STG.E.U8 desc[UR52][R12.64+0x29], R167 ;  /* 0x000029a70c00e986 */ /* 0x0001e2000c101134 */
[----:B------:R-:W-:Y:S05]  /*c0c0*/  @P5 BRA `(.L_x_115) ;  /* 0x00000000000c5947 */ /* 0x000fea0003800000 */
[----:B------:R-:W5:Y:S02]  /*c0d0*/  LDG.E.U8 R200, desc[UR52][R6.64+0x20] ;  /* 0x0000203406c87981 */ /* 0x000f64000c1e1100 */
[----:B-----5:R-:W-:-:S05]  /*c0e0*/  PRMT R0, R200, 0x8880, RZ ;  /* 0x00008880c8007816 */ /* 0x020fca00000000ff */
[----:B------:R-:W-:-:S07]  /*c0f0*/  IMAD R23, R0, R201, RZ ;  /* 0x000000c900177224 */ /* 0x000fce00078e02ff */
.L_x_115:
[----:B------:R-:W-:Y:S05]  /*c100*/  BSYNC B1 ;  /* 0x0000000000017941 */ /* 0x000fea0003800000 */
.L_x_114:
        /* <DEDUP_REMOVED lines=10> */
.L_x_117:
[----:B------:R-:W-:Y:S05]  /*c1b0*/  BSYNC B1 ;  /* 0x0000000000017941 */ /* 0x000fea0003800000 */
.L_x_116:
[----:B------:R-:W-:Y:S01]  /*c1c0*/  @!P4 IMAD R153, R153, R202, R23 ;  /* 0x000000ca9999c224 */ /* 0x000fe200078e0217 */
[----:B------:R-:W-:Y:S04]  /*c1d0*/  BSSY B1, `(.L_x_118) ;  /* 0x0000006000017945 */ /* 0x000fe80003800000 */
[----:B------:R0:W-:Y:S01]  /*c1e0*/  @!P4 STG.E.U8 desc[UR52][R10.64+0x21], R153 ;  /* 0x000021990a00c986 */ /* 0x0001e2000c101134 */
[----:B------:R-:W-:Y:S05]  /*c1f0*/  @P6 BRA `(.L_x_119) ;  /* 0x00000000000c6947 */ /* 0x000fea0003800000 */
[----:B------:R-:W5:Y:S02]  /*c200*/  LDG.E.U8 R200, desc[UR52][R208.64+0x20] ;  /* 0x00002034d0c87981 */ /* 0x000f64000c1e1100 */
[----:B-----5:R-:W-:-:S05]  /*c210*/  PRMT R0, R200, 0x8880, RZ ;  /* 0x00008880c8007816 */ /* 0x020fca00000000ff */
[----:B------:R-:W-:-:S07]  /*c220*/  IMAD R23, R0, R201, RZ ;  /* 0x000000c900177224 */ /* 0x000fce00078e02ff */
.L_x_119:
[----:B------:R-:W-:Y:S05]  /*c230*/  BSYNC B1 ;  /* 0x0000000000017941 */ /* 0x000fea0003800000 */
.L_x_118:
[----:B---3--:R-:W-:Y:S01]  /*c240*/  @!P6 IMAD R5, R154, R202, R23 ;  /* 0x000000ca9a05e224 */ /* 0x008fe200078e0217 */
[----:B------:R-:W-:Y:S04]  /*c250*/  BSSY B1, `(.L_x_120) ;  /* 0x0000006000017945 */ /* 0x000fe80003800000 */
[----:B------:R3:W-:Y:S01]  /*c260*/  @!P6 STG.E.U8 desc[UR52][R8.64+0x20], R5 ;  /* 0x000020050800e986 */ /* 0x0007e2000c101134 */
[----:B------:R-:W-:Y:S05]  /*c270*/  @P5 BRA `(.L_x_121) ;  /* 0x00000000000c5947 */ /* 0x000fea0003800000 */
[----:B------:R-:W5:Y:S02]  /*c280*/  LDG.E.U8 R200, desc[UR52][R208.64+0x21] ;  /* 0x00002134d0c87981 */ /* 0x000f64000c1e1100 */
[----:B-----5:R-:W-:-:S05]  /*c290*/  PRMT R0, R200, 0x8880, RZ ;  /* 0x00008880c8007816 */ /* 0x020fca00000000ff */
[----:B------:R-:W-:-:S07]  /*c2a0*/  IMAD R23, R0, R201, RZ ;  /* 0x000000c900177224 */ /* 0x000fce00078e02ff */
.L_x_121:
[----:B------:R-:W-:Y:S05]  /*c2b0*/  BSYNC B1 ;  /* 0x0000000000017941 */ /* 0x000fea0003800000 */
.L_x_120:
        /* <DEDUP_REMOVED lines=10> */
.L_x_123:
[----:B------:R-:W-:Y:S05]  /*c360*/  BSYNC B1 ;  /* 0x0000000000017941 */ /* 0x000fea0003800000 */
.L_x_122:
[----:B---3--:R-:W-:Y:S01]  /*c370*/  @!P4 IMAD R5, R156, R202, R23 ;  /* 0x000000ca9c05c224 */ /* 0x008fe200078e0217 */
[----:B------:R-:W-:Y:S04]  /*c380*/  BSSY B1, `(.L_x_124) ;  /* 0x0000006000017945 */ /* 0x000fe80003800000 */
[----:B------:R3:W-:Y:S01]  /*c390*/  @!P4 STG.E.U8 desc[UR52][R10.64+0x28], R5 ;  /* 0x000028050a00c986 */ /* 0x0007e2000c101134 */
[----:B------:R-:W-:Y:S05]  /*c3a0*/  @P6 BRA `(.L_x_125) ;  /* 0x00000000000c6947 */ /* 0x000fea0003800000 */
[----:B------:R-:W5:Y:S02]  /*c3b0*/  LDG.E.U8 R200, desc[UR52][R6.64+0x29] ;  /* 0x0000293406c87981 */ /* 0x000f64000c1e1100 */
[----:B-----5:R-:W-:-:S05]  /*c3c0*/  PRMT R0, R200, 0x8880, RZ ;  /* 0x00008880c8007816 */ /* 0x020fca00000000ff */
[----:B------:R-:W-:-:S07]  /*c3d0*/  IMAD R23, R0, R201, RZ ;  /* 0x000000c900177224 */ /* 0x000fce00078e02ff */
.L_x_125:
[----:B------:R-:W-:Y:S05]  /*c3e0*/  BSYNC B1 ;  /* 0x0000000000017941 */ /* 0x000fea0003800000 */
.L_x_124:
[----:B------:R-:W-:Y:S01]  /*c3f0*/  @!P6 IMAD R157, R157, R202, R23 ;  /* 0x000000ca9d9de224 */ /* 0x000fe200078e0217 */
[----:B------:R-:W-:Y:S04]  /*c400*/  BSSY B1, `(.L_x_126) ;  /* 0x0000006000017945 */ /* 0x000fe80003800000 */
[----:B------:R0:W-:Y:S01]  /*c410*/  @!P6 STG.E.U8 desc[UR52][R10.64+0x29], R157 ;  /* 0x0000299d0a00e986 */ /* 0x0001e2000c101134 */
[----:B------:R-:W-:Y:S05]  /*c420*/  @P5 BRA `(.L_x_127) ;  /* 0x00000000000c5947 */ /* 0x000fea0003800000 */
[----:B------:R-:W5:Y:S02]  /*c430*/  LDG.E.U8 R200, desc[UR52][R208.64+0x28] ;  /* 0x00002834d0c87981 */ /* 0x000f64000c1e1100 */
[----:B-----5:R-:W-:-:S05]  /*c440*/  PRMT R0, R200, 0x8880, RZ ;  /* 0x00008880c8007816 */ /* 0x020fca00000000ff */
[----:B------:R-:W-:-:S07]  /*c450*/  IMAD R23, R0, R201, RZ ;  /* 0x000000c900177224 */ /* 0x000fce00078e02ff */
.L_x_127:
[----:B------:R-:W-:Y:S05]  /*c460*/  BSYNC B1 ;  /* 0x0000000000017941 */ /* 0x000fea0003800000 */
.L_x_126:
        /* <DEDUP_REMOVED lines=10> */
.L_x_129:
[----:B------:R-:W-:Y:S05]  /*c510*/  BSYNC B1 ;  /* 0x0000000000017941 */ /* 0x000fea0003800000 */
.L_x_128:
[----:B------:R-:W-:Y:S01]  /*c520*/  @!P4 IMAD R159, R159, R202, R23 ;  /* 0x000000ca9f9fc224 */ /* 0x000fe200078e0217 */
[----:B------:R-:W-:Y:S04]  /*c530*/  BSSY B1, `(.L_x_130) ;  /* 0x0000006000017945 */ /* 0x000fe80003800000 */
[----:B------:R0:W-:Y:S01]  /*c540*/  @!P4 STG.E.U8 desc[UR52][R8.64+0x29], R159 ;  /* 0x0000299f0800c986 */ /* 0x0001e2000c101134 */
[----:B------:R-:W-:Y:S05]  /*c550*/  @P6 BRA `(.L_x_131) ;  /* 0x00000000000c6947 */ /* 0x000fea0003800000 */
[----:B------:R-:W5:Y:S02]  /*c560*/  LDG.E.U8 R200, desc[UR52][R20.64+0x30] ;  /* 0x0000303414c87981 */ /* 0x000f64000c1e1100 */
[----:B-----5:R-:W-:-:S05]  /*c570*/  PRMT R0, R200, 0x8880, RZ ;  /* 0x00008880c8007816 */ /* 0x020fca00000000ff */
[----:B------:R-:W-:-:S07]  /*c580*/  IMAD R23, R0, R201, RZ ;  /* 0x000000c900177224 */ /* 0x000fce00078e02ff */
.L_x_131:
[----:B------:R-:W-:Y:S05]  /*c590*/  BSYNC B1 ;  /* 0x0000000000017941 */ /* 0x000fea0003800000 */
.L_x_130:
[----:B---3--:R-:W-:Y:S01]  /*c5a0*/  @!P6 IMAD R5, R144, R202, R23 ;  /* 0x000000ca9005e224 */ /* 0x008fe200078e0217 */
[----:B------:R-:W-:Y:S04]  /*c5b0*/  BSSY B1, `(.L_x_132) ;  /* 0x0000006000017945 */ /* 0x000fe80003800000 */
[----:B------:R3:W-:Y:S01]  /*c5c0*/  @!P6 STG.E.U8 desc[UR52][R14.64+0x30], R5 ;  /* 0x000030050e00e986 */ /* 0x0007e2000c101134 */
[----:B------:R-:W-:Y:S05]  /*c5d0*/  @P5 BRA `(.L_x_133) ;  /* 0x00000000000c5947 */ /* 0x000fea0003800000 */
[----:B------:R-:W5:Y:S02]  /*c5e0*/  LDG.E.U8 R200, desc[UR52][R20.64+0x31] ;  /* 0x0000313414c87981 */ /* 0x000f64000c1e1100 */
[----:B-----5:R-:W-:-:S05]  /*c5f0*/  PRMT R0, R200, 0x8880, RZ ;  /* 0x00008880c8007816 */ /* 0x020fca00000000ff */
[----:B------:R-:W-:-:S07]  /*c600*/  IMAD R23, R0, R201, RZ ;  /* 0x000000c900177224 */ /* 0x000fce00078e02ff */
.L_x_133:
[----:B------:R-:W-:Y:S05]  /*c610*/  BSYNC B1 ;  /* 0x0000000000017941 */ /* 0x000fea0003800000 */
.L_x_132:
        /* <DEDUP_REMOVED lines=10> */
.L_x_135:
[----:B------:R-:W-:Y:S05]  /*c6c0*/  BSYNC B1 ;  /* 0x0000000000017941 */ /* 0x000fea0003800000 */
.L_x_134:
[----:B---3--:R-:W-:Y:S01]  /*c6d0*/  @!P4 IMAD R5, R146, R202, R23 ;  /* 0x000000ca9205c224 */ /* 0x008fe200078e0217 */
[----:B------:R-:W-:Y:S04]  /*c6e0*/  BSSY B1, `(.L_x_136) ;  /* 0x0000006000017945 */ /* 0x000fe80003800000 */
[----:B------:R3:W-:Y:S01]  /*c6f0*/  @!P4 STG.E.U8 desc[UR52][R12.64+0x30], R5 ;  /* 0x000030050c00c986 */ /* 0x0007e2000c101134 */
[----:B------:R-:W-:Y:S05]  /*c700*/  @P6 BRA `(.L_x_137) ;  /* 0x00000000000c6947 */ /* 0x000fea0003800000 */
[----:B------:R-:W5:Y:S02]  /*c710*/  LDG.E.U8 R200, desc[UR52][R206.64+0x31] ;  /* 0x00003134cec87981 */ /* 0x000f64000c1e1100 */
[----:B-----5:R-:W-:-:S05]  /*c720*/  PRMT R0, R200, 0x8880, RZ ;  /* 0x00008880c8007816 */ /* 0x020fca00000000ff */
[----:B------:R-:W-:-:S07]  /*c730*/  IMAD R23, R0, R201, RZ ;  /* 0x000000c900177224 */ /* 0x000fce00078e02ff */
.L_x_137:
[----:B------:R-:W-:Y:S05]  /*c740*/  BSYNC B1 ;  /* 0x0000000000017941 */ /* 0x000fea0003800000 */
.L_x_136:
[----:B------:R-:W-:Y:S01]  /*c750*/  @!P6 IMAD R147, R147, R202, R23 ;  /* 0x000000ca9393e224 */ /* 0x000fe200078e0217 */
[----:B------:R-:W-:Y:S04]  /*c760*/  BSSY B1, `(.L_x_138) ;  /* 0x0000006000017945 */ /* 0x000fe80003800000 */
[----:B------:R0:W-:Y:S01]  /*c770*/  @!P6 STG.E.U8 desc[UR52][R12.64+0x31], R147 ;  /* 0x000031930c00e986 */ /* 0x0001e2000c101134 */
[----:B------:R-:W-:Y:S05]  /*c780*/  @P5 BRA `(.L_x_139) ;  /* 0x00000000000c5947 */ /* 0x000fea0003800000 */
[----:B------:R-:W5:Y:S02]  /*c790*/  LDG.E.U8 R200, desc[UR52][R20.64+0x38] ;  /* 0x0000383414c87981 */ /* 0x000f64000c1e1100 */
[----:B-----5:R-:W-:-:S05]  /*c7a0*/  PRMT R0, R200, 0x8880, RZ ;  /* 0x00008880c8007816 */ /* 0x020fca00000000ff */
[----:B------:R-:W-:-:S07]  /*c7b0*/  IMAD R23, R0, R201, RZ ;  /* 0x000000c900177224 */ /* 0x000fce00078e02ff */
.L_x_139:
[----:B------:R-:W-:Y:S05]  /*c7c0*/  BSYNC B1 ;  /* 0x0000000000017941 */ /* 0x000fea0003800000 */
.L_x_138:
        /* <DEDUP_REMOVED lines=10> */
.L_x_141:
[----:B------:R-:W-:Y:S05]  /*c870*/  BSYNC B1 ;  /* 0x0000000000017941 */ /* 0x000fea0003800000 */
.L_x_140:
[----:B------:R-:W-:Y:S01]  /*c880*/  @!P4 IMAD R149, R149, R202, R23 ;  /* 0x000000ca9595c224 */ /* 0x000fe200078e0217 */
[----:B------:R-:W-:Y:S04]  /*c890*/  BSSY B1, `(.L_x_142) ;  /* 0x0000006000017945 */ /* 0x000fe80003800000 */
[----:B------:R0:W-:Y:S01]  /*c8a0*/  @!P4 STG.E.U8 desc[UR52][R14.64+0x39], R149 ;  /* 0x000039950e00c986 */ /* 0x0001e2000c101134 */
[----:B------:R-:W-:Y:S05]  /*c8b0*/  @P6 BRA `(.L_x_143) ;  /* 0x00000000000c6947 */ /* 0x000fea0003800000 */
[----:B------:R-:W5:Y:S02]  /*c8c0*/  LDG.E.U8 R200, desc[UR52][R206.64+0x38] ;  /* 0x00003834cec87981 */ /* 0x000f64000c1e1100 */
[----:B-----5:R-:W-:-:S05]  /*c8d0*/  PRMT R0, R200, 0x8880, RZ ;  /* 0x00008880c8007816 */ /* 0x020fca00000000ff */
[----:B------:R-:W-:-:S07]  /*c8e0*/  IMAD R23, R0, R201, RZ ;  /* 0x000000c900177224 */ /* 0x000fce00078e02ff */
.L_x_143:
[----:B------:R-:W-:Y:S05]  /*c8f0*/  BSYNC B1 ;  /* 0x0000000000017941 */ /* 0x000fea0003800000 */
.L_x_142:
[----:B---3--:R-:W-:Y:S01]  /*c900*/  @!P6 IMAD R5, R150, R202, R23 ;  /* 0x000000ca9605e224 */ /* 0x008fe200078e0217 */
[----:B------:R-:W-:Y:S04]  /*c910*/  BSSY B1, `(.L_x_144) ;  /* 0x0000006000017945 */ /* 0x000fe80003800000 */
[----:B------:R3:W-:Y:S01]  /*c920*/  @!P6 STG.E.U8 desc[UR52][R12.64+0x38], R5 ;  /* 0x000038050c00e986 */ /* 0x0007e2000c101134 */
[----:B------:R-:W-:Y:S05]  /*c930*/  @P5 BRA `(.L_x_145) ;  /* 0x00000000000c5947 */ /* 0x000fea0003800000 */
[----:B------:R-:W5:Y:S02]  /*c940*/  LDG.E.U8 R200, desc[UR52][R206.64+0x39] ;  /* 0x00003934cec87981 */ /* 0x000f64000c1e1100 */
[----:B-----5:R-:W-:-:S05]  /*c950*/  PRMT R0, R200, 0x8880, RZ ;  /* 0x00008880c8007816 */ /* 0x020fca00000000ff */
[----:B------:R-:W-:-:S07]  /*c960*/  IMAD R23, R0, R201, RZ ;  /* 0x000000c900177224 */ /* 0x000fce00078e02ff */
.L_x_145:
[----:B------:R-:W-:Y:S05]  /*c970*/  BSYNC B1 ;  /* 0x0000000000017941 */ /* 0x000fea0003800000 */
.L_x_144:
        /* <DEDUP_REMOVED lines=10> */
.L_x_147:
[----:B------:R-:W-:Y:S05]  /*ca20*/  BSYNC B1 ;  /* 0x0000000000017941 */ /* 0x000fea0003800000 */
.L_x_146:
[----:B---3--:R-:W-:Y:S01]  /*ca30*/  @!P4 IMAD R5, R136, R202, R23 ;  /* 0x000000ca8805c224 */ /* 0x008fe200078e0217 */
[----:B------:R-:W-:Y:S04]  /*ca40*/  BSSY B1, `(.L_x_148) ;  /* 0x0000006000017945 */ /* 0x000fe80003800000 */
[----:B------:R3:W-:Y:S01]  /*ca50*/  @!P4 STG.E.U8 desc[UR52][R10.64+0x30], R5 ;  /* 0x000030050a00c986 */ /* 0x0007e2000c101134 */
[----:B------:R-:W-:Y:S05]  /*ca60*/  @P6 BRA `(.L_x_149) ;  /* 0x00000000000c6947 */ /* 0x000fea0003800000 */
[----:B------:R-:W5:Y:S02]  /*ca70*/  LDG.E.U8 R200, desc[UR52][R6.64+0x31] ;  /* 0x0000313406c87981 */ /* 0x000f64000c1e1100 */
[----:B-----5:R-:W-:-:S05]  /*ca80*/  PRMT R0, R200, 0x8880, RZ ;  /* 0x00008880c8007816 */ /* 0x020fca00000000ff */
[----:B------:R-:W-:-:S07]  /*ca90*/  IMAD R23, R0, R201, RZ ;  /* 0x000000c900177224 */ /* 0x000fce00078e02ff */
.L_x_149:
[----:B------:R-:W-:Y:S05]  /*caa0*/  BSYNC B1 ;  /* 0x0000000000017941 */ /* 0x000fea0003800000 */
.L_x_148:
[----:B------:R-:W-:Y:S01]  /*cab0*/  @!P6 IMAD R137, R137, R202, R23 ;  /* 0x000000ca8989e224 */ /* 0x000fe200078e0217 */
[----:B------:R-:W-:Y:S04]  /*cac0*/  BSSY B1, `(.L_x_150) ;  /* 0x0000006000017945 */ /* 0x000fe80003800000 */
[----:B------:R0:W-:Y:S01]  /*cad0*/  @!P6 STG.E.U8 desc[UR52][R10.64+0x31], R137 ;  /* 0x000031890a00e986 */ /* 0x0001e2000c101134 */
[----:B------:R-:W-:Y:S05]  /*cae0*/  @P5 BRA `(.L_x_151) ;  /* 0x00000000000c5947 */ /* 0x000fea0003800000 */
[----:B------:R-:W5:Y:S02]  /*caf0*/  LDG.E.U8 R200, desc[UR52][R208.64+0x30] ;  /* 0x00003034d0c87981 */ /* 0x000f64000c1e1100 */
[----:B-----5:R-:W-:-:S05]  /*cb00*/  PRMT R0, R200, 0x8880, RZ ;  /* 0x00008880c8007816 */ /* 0x020fca00000000ff */
[----:B------:R-:W-:-:S07]  /*cb10*/  IMAD R23, R0, R201, RZ ;  /* 0x000000c900177224 */ /* 0x000fce00078e02ff */
.L_x_151:
[----:B------:R-:W-:Y:S05]  /*cb20*/  BSYNC B1 ;  /* 0x0000000000017941 */ /* 0x000fea0003800000 */
.L_x_150:
        /* <DEDUP_REMOVED lines=10> */
.L_x_153:
[----:B------:R-:W-:Y:S05]  /*cbd0*/  BSYNC B1 ;  /* 0x0000000000017941 */ /* 0x000fea0003800000 */
.L_x_152:
[----:B------:R-:W-:Y:S01]  /*cbe0*/  @!P4 IMAD R139, R139, R202, R23 ;  /* 0x000000ca8b8bc224 */ /* 0x000fe200078e0217 */
[----:B------:R-:W-:Y:S04]  /*cbf0*/  BSSY B1, `(.L_x_154) ;  /* 0x0000006000017945 */ /* 0x000fe80003800000 */
[----:B------:R0:W-:Y:S01]  /*cc00*/  @!P4 STG.E.U8 desc[UR52][R8.64+0x31], R139 ;  /* 0x0000318b0800c986 */ /* 0x0001e2000c101134 */
[----:B------:R-:W-:Y:S05]  /*cc10*/  @P6 BRA `(.L_x_155) ;  /* 0x00000000000c6947 */ /* 0x000fea0003800000 */
[----:B------:R-:W5:Y:S02]  /*cc20*/  LDG.E.U8 R200, desc[UR52][R6.64+0x38] ;  /* 0x0000383406c87981 */ /* 0x000f64000c1e1100 */
[----:B-----5:R-:W-:-:S05]  /*cc30*/  PRMT R0, R200, 0x8880, RZ ;  /* 0x00008880c8007816 */ /* 0x020fca00000000ff */
[----:B------:R-:W-:-:S07]  /*cc40*/  IMAD R23, R0, R201, RZ ;  /* 0x000000c900177224 */ /* 0x000fce00078e02ff */
.L_x_155:
[----:B------:R-:W-:Y:S05]  /*cc50*/  BSYNC B1 ;  /* 0x0000000000017941 */ /* 0x000fea0003800000 */
.L_x_154:
[----:B---3--:R-:W-:Y:S01]  /*cc60*/  @!P6 IMAD R5, R140, R202, R23 ;  /* 0x000000ca8c05e224 */ /* 0x008fe200078e0217 */
[----:B------:R-:W-:Y:S04]  /*cc70*/  BSSY B1, `(.L_x_156) ;  /* 0x0000006000017945 */ /* 0x000fe80003800000 */
[----:B------:R3:W-:Y:S01]  /*cc80*/  @!P6 STG.E.U8 desc[UR52][R10.64+0x38], R5 ;  /* 0x000038050a00e986 */ /* 0x0007e2000c101134 */
[----:B------:R-:W-:Y:S05]  /*cc90*/  @P5 BRA `(.L_x_157) ;  /* 0x00000000000c5947 */ /* 0x000fea0003800000 */
[----:B------:R-:W5:Y:S02]  /*cca0*/  LDG.E.U8 R200, desc[UR52][R6.64+0x39] ;  /* 0x0000393406c87981 */ /* 0x000f64000c1e1100 */
[----:B-----5:R-:W-:-:S05]  /*ccb0*/  PRMT R0, R200, 0x8880, RZ ;  /* 0x00008880c8007816 */ /* 0x020fca00000000ff */
[----:B------:R-:W-:-:S07]  /*ccc0*/  IMAD R23, R0, R201, RZ ;  /* 0x000000c900177224 */ /* 0x000fce00078e02ff */
.L_x_157:
[----:B------:R-:W-:Y:S05]  /*ccd0*/  BSYNC B1 ;  /* 0x0000000000017941 */ /* 0x000fea0003800000 */
.L_x_156:
        /* <DEDUP_REMOVED lines=10> */
.L_x_159:
[----:B------:R-:W-:Y:S05]  /*cd80*/  BSYNC B1 ;  /* 0x0000000000017941 */ /* 0x000fea0003800000 */
.L_x_158:
[----:B---3--:R-:W-:Y:S01]  /*cd90*/  @!P4 IMAD R5, R142, R202, R23 ;  /* 0x000000ca8e05c224 */ /* 0x008fe200078e0217 */
[----:B------:R-:W-:Y:S04]  /*cda0*/  BSSY B1, `(.L_x_160) ;  /* 0x0000006000017945 */ /* 0x000fe80003800000 */
[----:B------:R3:W-:Y:S01]  /*cdb0*/  @!P4 STG.E.U8 desc[UR52][R8.64+0x38], R5 ;  /* 0x000038050800c986 */ /* 0x0007e2000c101134 */
[----:B------:R-:W-:Y:S05]  /*cdc0*/  @P6 BRA `(.L_x_161) ;  /* 0x00000000000c6947 */ /* 0x000fea0003800000 */
[----:B------:R-:W5:Y:S02]  /*cdd0*/  LDG.E.U8 R200, desc[UR52][R208.64+0x39] ;  /* 0x00003934d0c87981 */ /* 0x000f64000c1e1100 */
[----:B-----5:R-:W-:-:S05]  /*cde0*/  PRMT R0, R200, 0x8880, RZ ;  /* 0x00008880c8007816 */ /* 0x020fca00000000ff */
[----:B------:R-:W-:-:S07]  /*cdf0*/  IMAD R23, R0, R201, RZ ;  /* 0x000000c900177224 */ /* 0x000fce00078e02ff */
.L_x_161:
[----:B------:R-:W-:Y:S05]  /*ce00*/  BSYNC B1 ;  /* 0x0000000000017941 */ /* 0x000fea0003800000 */
.L_x_160:
[----:B------:R-:W-:Y:S01]  /*ce10*/  @!P6 IMAD R143, R143, R202, R23 ;  /* 0x000000ca8f8fe224 */ /* 0x000fe200078e0217 */
[----:B------:R-:W-:Y:S04]  /*ce20*/  BSSY B1, `(.L_x_162) ;  /* 0x0000006000017945 */ /* 0x000fe80003800000 */
[----:B------:R0:W-:Y:S01]  /*ce30*/  @!P6 STG.E.U8 desc[UR52][R8.64+0x39], R143 ;  /* 0x0000398f0800e986 */ /* 0x0001e2000c101134 */
[----:B------:R-:W-:Y:S05]  /*ce40*/  @P5 BRA `(.L_x_163) ;  /* 0x00000000000c5947 */ /* 0x000fea0003800000 */
[----:B------:R-:W5:Y:S02]  /*ce50*/  LDG.E.U8 R200, desc[UR52][R20.64+0x40] ;  /* 0x0000403414c87981 */ /* 0x000f64000c1e1100 */
[----:B-----5:R-:W-:-:S05]  /*ce60*/  PRMT R0, R200, 0x8880, RZ ;  /* 0x00008880c8007816 */ /* 0x020fca00000000ff */
[----:B------:R-:W-:-:S07]  /*ce70*/  IMAD R23, R0, R201, RZ ;  /* 0x000000c900177224 */ /* 0x000fce00078e02ff */
.L_x_163:
[----:B------:R-:W-:Y:S05]  /*ce80*/  BSYNC B1 ;  /* 0x0000000000017941 */ /* 0x000fea0003800000 */
.L_x_162:
        /* <DEDUP_REMOVED lines=10> */
.L_x_165:
[----:B------:R-:W-:Y:S05]  /*cf30*/  BSYNC B1 ;  /* 0x0000000000017941 */ /* 0x000fea0003800000 */
.L_x_164:
[----:B------:R-:W-:Y:S01]  /*cf40*/  @!P4 IMAD R129, R129, R202, R23 ;  /* 0x000000ca8181c224 */ /* 0x000fe200078e0217 */
[----:B------:R-:W-:Y:S04]  /*cf50*/  BSSY B1, `(.L_x_166) ;  /* 0x0000006000017945 */ /* 0x000fe80003800000 */
[----:B------:R0:W-:Y:S01]  /*cf60*/  @!P4 STG.E.U8 desc[UR52][R14.64+0x41], R129 ;  /* 0x000041810e00c986 */ /* 0x0001e2000c101134 */
[----:B------:R-:W-:Y:S05]  /*cf70*/  @P6 BRA `(.L_x_167) ;  /* 0x00000000000c6947 */ /* 0x000fea0003800000 */
[----:B------:R-:W5:Y:S02]  /*cf80*/  LDG.E.U8 R200, desc[UR52][R206.64+0x40] ;  /* 0x00004034cec87981 */ /* 0x000f64000c1e1100 */
[----:B-----5:R-:W-:-:S05]  /*cf90*/  PRMT R0, R200, 0x8880, RZ ;  /* 0x00008880c8007816 */ /* 0x020fca00000000ff */
[----:B------:R-:W-:-:S07]  /*cfa0*/  IMAD R23, R0, R201, RZ ;  /* 0x000000c900177224 */ /* 0x000fce00078e02ff */
.L_x_167:
[----:B------:R-:W-:Y:S05]  /*cfb0*/  BSYNC B1 ;  /* 0x0000000000017941 */ /* 0x000fea0003800000 */
.L_x_166:
[----:B---3--:R-:W-:Y:S01]  /*cfc0*/  @!P6 IMAD R5, R130, R202, R23 ;  /* 0x000000ca8205e224 */ /* 0x008fe200078e0217 */
[----:B------:R-:W-:Y:S04]  /*cfd0*/  BSSY B1, `(.L_x_168) ;  /* 0x0000006000017945 */ /* 0x000fe80003800000 */
[----:B------:R3:W-:Y:S01]  /*cfe0*/  @!P6 STG.E.U8 desc[UR52][R12.64+0x40], R5 ;  /* 0x000040050c00e986 */ /* 0x0007e2000c101134 */
[----:B------:R-:W-:Y:S05]  /*cff0*/  @P5 BRA `(.L_x_169) ;  /* 0x00000000000c5947 */ /* 0x000fea0003800000 */
[----:B------:R-:W5:Y:S02]  /*d000*/  LDG.E.U8 R200, desc[UR52][R206.64+0x41] ;  /* 0x00004134cec87981 */ /* 0x000f64000c1e1100 */
[----:B-----5:R-:W-:-:S05]  /*d010*/  PRMT R0, R200, 0x8880, RZ ;  /* 0x00008880c8007816 */ /* 0x020fca00000000ff */
[----:B------:R-:W-:-:S07]  /*d020*/  IMAD R23, R0, R201, RZ ;  /* 0x000000c900177224 */ /* 0x000fce00078e02ff */
.L_x_169:
[----:B------:R-:W-:Y:S05]  /*d030*/  BSYNC B1 ;  /* 0x0000000000017941 */ /* 0x000fea0003800000 */
.L_x_168:
        /* <DEDUP_REMOVED lines=10> */
.L_x_171:
[----:B------:R-:W-:Y:S05]  /*d0e0*/  BSYNC B1 ;  /* 0x0000000000017941 */ /* 0x000fea0003800000 */
.L_x_170:
[----:B---3--:R-:W-:Y:S01]  /*d0f0*/  @!P4 IMAD R5, R132, R202, R23 ;  /* 0x000000ca8405c224 */ /* 0x008fe200078e0217 */
[----:B------:R-:W-:Y:S04]  /*d100*/  BSSY B1, `(.L_x_172) ;  /* 0x0000006000017945 */ /* 0x000fe80003800000 */
[----:B------:R3:W-:Y:S01]  /*d110*/  @!P4 STG.E.U8 desc[UR52][R14.64+0x48], R5 ;  /* 0x000048050e00c986 */ /* 0x0007e2000c101134 */
[----:B------:R-:W-:Y:S05]  /*d120*/  @P6 BRA `(.L_x_173) ;  /* 0x00000000000c6947 */ /* 0x000fea0003800000 */
[----:B------:R-:W5:Y:S02]  /*d130*/  LDG.E.U8 R200, desc[UR52][R20.64+0x49] ;  /* 0x0000493414c87981 */ /* 0x000f64000c1e1100 */
[----:B-----5:R-:W-:-:S05]  /*d140*/  PRMT R0, R200, 0x8880, RZ ;  /* 0x00008880c8007816 */ /* 0x020fca00000000ff */
[----:B------:R-:W-:-:S07]  /*d150*/  IMAD R23, R0, R201, RZ ;  /* 0x000000c900177224 */ /* 0x000fce00078e02ff */
.L_x_173:
[----:B------:R-:W-:Y:S05]  /*d160*/  BSYNC B1 ;  /* 0x0000000000017941 */ /* 0x000fea0003800000 */
.L_x_172:
[----:B------:R-:W-:Y:S01]  /*d170*/  @!P6 IMAD R133, R133, R202, R23 ;  /* 0x000000ca8585e224 */ /* 0x000fe200078e0217 */
[----:B------:R-:W-:Y:S04]  /*d180*/  BSSY B1, `(.L_x_174) ;  /* 0x0000006000017945 */ /* 0x000fe80003800000 */
[----:B------:R0:W-:Y:S01]  /*d190*/  @!P6 STG.E.U8 desc[UR52][R14.64+0x49], R133 ;  /* 0x000049850e00e986 */ /* 0x0001e2000c101134 */
[----:B------:R-:W-:Y:S05]  /*d1a0*/  @P5 BRA `(.L_x_175) ;  /* 0x00000000000c5947 */ /* 0x000fea0003800000 */
[----:B------:R-:W5:Y:S02]  /*d1b0*/  LDG.E.U8 R200, desc[UR52][R206.64+0x48] ;  /* 0x00004834cec87981 */ /* 0x000f64000c1e1100 */
[----:B-----5:R-:W-:-:S05]  /*d1c0*/  PRMT R0, R200, 0x8880, RZ ;  /* 0x00008880c8007816 */ /* 0x020fca00000000ff */
[----:B------:R-:W-:-:S07]  /*d1d0*/  IMAD R23, R0, R201, RZ ;  /* 0x000000c900177224 */ /* 0x000fce00078e02ff */
.L_x_175:
[----:B------:R-:W-:Y:S05]  /*d1e0*/  BSYNC B1 ;  /* 0x0000000000017941 */ /* 0x000fea0003800000 */
.L_x_174:
        /* <DEDUP_REMOVED lines=10> */
.L_x_177:
[----:B------:R-:W-:Y:S05]  /*d290*/  BSYNC B1 ;  /* 0x0000000000017941 */ /* 0x000fea0003800000 */
.L_x_176:
[----:B------:R-:W-:Y:S01]  /*d2a0*/  @!P4 IMAD R135, R135, R202, R23 ;  /* 0x000000ca8787c224 */ /* 0x000fe200078e0217 */
[----:B------:R-:W-:Y:S04]  /*d2b0*/  BSSY B1, `(.L_x_178) ;  /* 0x0000006000017945 */ /* 0x000fe80003800000 */
[----:B------:R0:W-:Y:S01]  /*d2c0*/  @!P4 STG.E.U8 desc[UR52][R12.64+0x49], R135 ;  /* 0x000049870c00c986 */ /* 0x0001e2000c101134 */
[----:B------:R-:W-:Y:S05]  /*d2d0*/  @P6 BRA `(.L_x_179) ;  /* 0x00000000000c6947 */ /* 0x000fea0003800000 */
[----:B------:R-:W5:Y:S02]  /*d2e0*/  LDG.E.U8 R200, desc[UR52][R6.64+0x40] ;  /* 0x0000403406c87981 */ /* 0x000f64000c1e1100 */
[----:B-----5:R-:W-:-:S05]  /*d2f0*/  PRMT R0, R200, 0x8880, RZ ;  /* 0x00008880c8007816 */ /* 0x020fca00000000ff */
[----:B------:R-:W-:-:S07]  /*d300*/  IMAD R23, R0, R201, RZ ;  /* 0x000000c900177224 */ /* 0x000fce00078e02ff */
.L_x_179:
[----:B------:R-:W-:Y:S05]  /*d310*/  BSYNC B1 ;  /* 0x0000000000017941 */ /* 0x000fea0003800000 */
.L_x_178:
[----:B---3--:R-:W-:Y:S01]  /*d320*/  @!P6 IMAD R5, R120, R202, R23 ;  /* 0x000000ca7805e224 */ /* 0x008fe200078e0217 */
[----:B------:R-:W-:Y:S04]  /*d330*/  BSSY B1, `(.L_x_180) ;  /* 0x0000006000017945 */ /* 0x000fe80003800000 */
[----:B------:R3:W-:Y:S01]  /*d340*/  @!P6 STG.E.U8 desc[UR52][R10.64+0x40], R5 ;  /* 0x000040050a00e986 */ /* 0x0007e2000c101134 */
[----:B------:R-:W-:Y:S05]  /*d350*/  @P5 BRA `(.L_x_181) ;  /* 0x00000000000c5947 */ /* 0x000fea0003800000 */
[----:B------:R-:W5:Y:S02]  /*d360*/  LDG.E.U8 R200, desc[UR52][R6.64+0x41] ;  /* 0x0000413406c87981 */ /* 0x000f64000c1e1100 */
[----:B-----5:R-:W-:-:S05]  /*d370*/  PRMT R0, R200, 0x8880, RZ ;  /* 0x00008880c8007816 */ /* 0x020fca00000000ff */
[----:B------:R-:W-:-:S07]  /*d380*/  IMAD R23, R0, R201, RZ ;  /* 0x000000c900177224 */ /* 0x000fce00078e02ff */
.L_x_181:
[----:B------:R-:W-:Y:S05]  /*d390*/  BSYNC B1 ;  /* 0x0000000000017941 */ /* 0x000fea0003800000 */
.L_x_180:
        /* <DEDUP_REMOVED lines=10> */
.L_x_183:
[----:B------:R-:W-:Y:S05]  /*d440*/  BSYNC B1 ;  /* 0x0000000000017941 */ /* 0x000fea0003800000 */
.L_x_182:
[----:B---3--:R-:W-:Y:S01]  /*d450*/  @!P4 IMAD R5, R122, R202, R23 ;  /* 0x000000ca7a05c224 */ /* 0x008fe200078e0217 */
[----:B------:R-:W-:Y:S04]  /*d460*/  BSSY B1, `(.L_x_184) ;  /* 0x0000006000017945 */ /* 0x000fe80003800000 */
[----:B------:R3:W-:Y:S01]  /*d470*/  @!P4 STG.E.U8 desc[UR52][R8.64+0x40], R5 ;  /* 0x000040050800c986 */ /* 0x0007e2000c101134 */
[----:B------:R-:W-:Y:S05]  /*d480*/  @P6 BRA `(.L_x_185) ;  /* 0x00000000000c6947 */ /* 0x000fea0003800000 */
[----:B------:R-:W5:Y:S02]  /*d490*/  LDG.E.U8 R200, desc[UR52][R208.64+0x41] ;  /* 0x00004134d0c87981 */ /* 0x000f64000c1e1100 */
[----:B-----5:R-:W-:-:S05]  /*d4a0*/  PRMT R0, R200, 0x8880, RZ ;  /* 0x00008880c8007816 */ /* 0x020fca00000000ff */
[----:B------:R-:W-:-:S07]  /*d4b0*/  IMAD R23, R0, R201, RZ ;  /* 0x000000c900177224 */ /* 0x000fce00078e02ff */
.L_x_185:
[----:B------:R-:W-:Y:S05]  /*d4c0*/  BSYNC B1 ;  /* 0x0000000000017941 */ /* 0x000fea0003800000 */
.L_x_184:
[----:B------:R-:W-:Y:S01]  /*d4d0*/  @!P6 IMAD R123, R123, R202, R23 ;  /* 0x000000ca7b7be224 */ /* 0x000fe200078e0217 */
[----:B------:R-:W-:Y:S04]  /*d4e0*/  BSSY B1, `(.L_x_186) ;  /* 0x0000006000017945 */ /* 0x000fe80003800000 */
[----:B------:R0:W-:Y:S01]  /*d4f0*/  @!P6 STG.E.U8 desc[UR52][R8.64+0x41], R123 ;  /* 0x0000417b0800e986 */ /* 0x0001e2000c101134 */
[----:B------:R-:W-:Y:S05]  /*d500*/  @P5 BRA `(.L_x_187) ;  /* 0x00000000000c5947 */ /* 0x000fea0003800000 */
[----:B------:R-:W5:Y:S02]  /*d510*/  LDG.E.U8 R200, desc[UR52][R6.64+0x48] ;  /* 0x0000483406c87981 */ /* 0x000f64000c1e1100 */
[----:B-----5:R-:W-:-:S05]  /*d520*/  PRMT R0, R200, 0x8880, RZ ;  /* 0x00008880c8007816 */ /* 0x020fca00000000ff */
[----:B------:R-:W-:-:S07]  /*d530*/  IMAD R23, R0, R201, RZ ;  /* 0x000000c900177224 */ /* 0x000fce00078e02ff */
.L_x_187:
[----:B------:R-:W-:Y:S05]  /*d540*/  BSYNC B1 ;  /* 0x0000000000017941 */ /* 0x000fea0003800000 */
.L_x_186:
        /* <DEDUP_REMOVED lines=10> */
.L_x_189:
[----:B------:R-:W-:Y:S05]  /*d5f0*/  BSYNC B1 ;  /* 0x0000000000017941 */ /* 0x000fea0003800000 */
.L_x_188:
[----:B------:R-:W-:Y:S01]  /*d600*/  @!P4 IMAD R125, R125, R202, R23 ;  /* 0x000000ca7d7dc224 */ /* 0x000fe200078e0217 */
[----:B------:R-:W-:Y:S04]  /*d610*/  BSSY B1, `(.L_x_190) ;  /* 0x0000006000017945 */ /* 0x000fe80003800000 */
[----:B------:R0:W-:Y:S01]  /*d620*/  @!P4 STG.E.U8 desc[UR52][R10.64+0x49], R125 ;  /* 0x0000497d0a00c986 */ /* 0x0001e2000c101134 */
[----:B------:R-:W-:Y:S05]  /*d630*/  @P6 BRA `(.L_x_191) ;  /* 0x00000000000c6947 */ /* 0x000fea0003800000 */
[----:B------:R-:W5:Y:S02]  /*d640*/  LDG.E.U8 R200, desc[UR52][R208.64+0x48] ;  /* 0x00004834d0c87981 */ /* 0x000f64000c1e1100 */
[----:B-----5:R-:W-:-:S05]  /*d650*/  PRMT R0, R200, 0x8880, RZ ;  /* 0x00008880c8007816 */ /* 0x020fca00000000ff */
[----:B------:R-:W-:-:S07]  /*d660*/  IMAD R23, R0, R201, RZ ;  /* 0x000000c900177224 */ /* 0x000fce00078e02ff */
.L_x_191:
[----:B------:R-:W-:Y:S05]  /*d670*/  BSYNC B1 ;  /* 0x0000000000017941 */ /* 0x000fea0003800000 */
.L_x_190:
[----:B---3--:R-:W-:Y:S01]  /*d680*/  @!P6 IMAD R5, R126, R202, R23 ;  /* 0x000000ca7e05e224 */ /* 0x008fe200078e0217 */
[----:B------:R-:W-:Y:S04]  /*d690*/  BSSY B1, `(.L_x_192) ;  /* 0x0000006000017945 */ /* 0x000fe80003800000 */
[----:B------:R3:W-:Y:S01]  /*d6a0*/  @!P6 STG.E.U8 desc[UR52][R8.64+0x48], R5 ;  /* 0x000048050800e986 */ /* 0x0007e2000c101134 */
[----:B------:R-:W-:Y:S05]  /*d6b0*/  @P5 BRA `(.L_x_193) ;  /* 0x00000000000c5947 */ /* 0x000fea0003800000 */
[----:B------:R-:W5:Y:S02]  /*d6c0*/  LDG.E.U8 R200, desc[UR52][R208.64+0x49] ;  /* 0x00004934d0c87981 */ /* 0x000f64000c1e1100 */
[----:B-----5:R-:W-:-:S05]  /*d6d0*/  PRMT R0, R200, 0x8880, RZ ;  /* 0x00008880c8007816 */ /* 0x020fca00000000ff */
[----:B------:R-:W-:-:S07]  /*d6e0*/  IMAD R23, R0, R201, RZ ;  /* 0x000000c900177224 */ /* 0x000fce00078e02ff */
.L_x_193:
[----:B------:R-:W-:Y:S05]  /*d6f0*/  BSYNC B1 ;  /* 0x0000000000017941 */ /* 0x000fea0003800000 */
.L_x_192:
        /* <DEDUP_REMOVED lines=10> */
.L_x_195:
[----:B------:R-:W-:Y:S05]  /*d7a0*/  BSYNC B1 ;  /* 0x0000000000017941 */ /* 0x000fea0003800000 */
.L_x_194:
[----:B---3--:R-:W-:Y:S01]  /*d7b0*/  @!P4 IMAD R5, R112, R202, R23 ;  /* 0x000000ca7005c224 */ /* 0x008fe200078e0217 */
[----:B------:R-:W-:Y:S04]  /*d7c0*/  BSSY B1, `(.L_x_196) ;  /* 0x0000006000017945 */ /* 0x000fe80003800000 */
[----:B------:R3:W-:Y:S01]  /*d7d0*/  @!P4 STG.E.U8 desc[UR52][R14.64+0x50], R5 ;  /* 0x000050050e00c986 */ /* 0x0007e2000c101134 */
[----:B------:R-:W-:Y:S05]  /*d7e0*/  @P6 BRA `(.L_x_197) ;  /* 0x00000000000c6947 */ /* 0x000fea0003800000 */
[----:B------:R-:W5:Y:S02]  /*d7f0*/  LDG.E.U8 R200, desc[UR52][R20.64+0x51] ;  /* 0x0000513414c87981 */ /* 0x000f64000c1e1100 */
[----:B-----5:R-:W-:-:S05]  /*d800*/  PRMT R0, R200, 0x8880, RZ ;  /* 0x00008880c8007816 */ /* 0x020fca00000000ff */
[----:B------:R-:W-:-:S07]  /*d810*/  IMAD R23, R0, R201, RZ ;  /* 0x000000c900177224 */ /* 0x000fce00078e02ff */
.L_x_197:
[----:B------:R-:W-:Y:S05]  /*d820*/  BSYNC B1 ;  /* 0x0000000000017941 */ /* 0x000fea0003800000 */
.L_x_196:
[----:B------:R-:W-:Y:S01]  /*d830*/  @!P6 IMAD R113, R113, R202, R23 ;  /* 0x000000ca7171e224 */ /* 0x000fe200078e0217 */
[----:B------:R-:W-:Y:S04]  /*d840*/  BSSY B1, `(.L_x_198) ;  /* 0x0000006000017945 */ /* 0x000fe80003800000 */
[----:B------:R0:W-:Y:S01]  /*d850*/  @!P6 STG.E.U8 desc[UR52][R14.64+0x51], R113 ;  /* 0x000051710e00e986 */ /* 0x0001e2000c101134 */
[----:B------:R-:W-:Y:S05]  /*d860*/  @P5 BRA `(.L_x_199) ;  /* 0x00000000000c5947 */ /* 0x000fea0003800000 */
[----:B------:R-:W5:Y:S02]  /*d870*/  LDG.E.U8 R200, desc[UR52][R206.64+0x50] ;  /* 0x00005034cec87981 */ /* 0x000f64000c1e1100 */
[----:B-----5:R-:W-:-:S05]  /*d880*/  PRMT R0, R200, 0x8880, RZ ;  /* 0x00008880c8007816 */ /* 0x020fca00000000ff */
[----:B------:R-:W-:-:S07]  /*d890*/  IMAD R23, R0, R201, RZ ;  /* 0x000000c900177224 */ /* 0x000fce00078e02ff */
.L_x_199:
[----:B------:R-:W-:Y:S05]  /*d8a0*/  BSYNC B1 ;  /* 0x0000000000017941 */ /* 0x000fea0003800000 */
.L_x_198:
        /* <DEDUP_REMOVED lines=10> */
.L_x_201:
[----:B------:R-:W-:Y:S05]  /*d950*/  BSYNC B1 ;  /* 0x0000000000017941 */ /* 0x000fea0003800000 */
.L_x_200:
[----:B------:R-:W-:Y:S01]  /*d960*/  @!P4 IMAD R115, R115, R202, R23 ;  /* 0x000000ca7373c224 */ /* 0x000fe200078e0217 */
[----:B------:R-:W-:Y:S04]  /*d970*/  BSSY B1, `(.L_x_202) ;  /* 0x0000006000017945 */ /* 0x000fe80003800000 */
[----:B------:R0:W-:Y:S01]  /*d980*/  @!P4 STG.E.U8 desc[UR52][R12.64+0x51], R115 ;  /* 0x000051730c00c986 */ /* 0x0001e2000c101134 */
[----:B------:R-:W-:Y:S05]  /*d990*/  @P6 BRA `(.L_x_203) ;  /* 0x00000000000c6947 */ /* 0x000fea0003800000 */
[----:B------:R-:W5:Y:S02]  /*d9a0*/  LDG.E.U8 R200, desc[UR52][R20.64+0x58] ;  /* 0x0000583414c87981 */ /* 0x000f64000c1e1100 */
[----:B-----5:R-:W-:-:S05]  /*d9b0*/  PRMT R0, R200, 0x8880, RZ ;  /* 0x00008880c8007816 */ /* 0x020fca00000000ff */
[----:B------:R-:W-:-:S07]  /*d9c0*/  IMAD R23, R0, R201, RZ ;  /* 0x000000c900177224 */ /* 0x000fce00078e02ff */
.L_x_203:
[----:B------:R-:W-:Y:S05]  /*d9d0*/  BSYNC B1 ;  /* 0x0000000000017941 */ /* 0x000fea0003800000 */
.L_x_202:
[----:B---3--:R-:W-:Y:S01]  /*d9e0*/  @!P6 IMAD R5, R116, R202, R23 ;  /* 0x000000ca7405e224 */ /* 0x008fe200078e0217 */
[----:B------:R-:W-:Y:S04]  /*d9f0*/  BSSY B1, `(.L_x_204) ;  /* 0x0000006000017945 */ /* 0x000fe80003800000 */
[----:B------:R3:W-:Y:S01]  /*da00*/  @!P6 STG.E.U8 desc[UR52][R14.64+0x58], R5 ;  /* 0x000058050e00e986 */ /* 0x0007e2000c101134 */
[----:B------:R-:W-:Y:S05]  /*da10*/  @P5 BRA `(.L_x_205) ;  /* 0x00000000000c5947 */ /* 0x000fea0003800000 */
[----:B------:R-:W5:Y:S02]  /*da20*/  LDG.E.U8 R200, desc[UR52][R20.64+0x59] ;  /* 0x0000593414c87981 */ /* 0x000f64000c1e1100 */
[----:B-----5:R-:W-:-:S05]  /*da30*/  PRMT R0, R200, 0x8880, RZ ;  /* 0x00008880c8007816 */ /* 0x020fca00000000ff */
[----:B------:R-:W-:-:S07]  /*da40*/  IMAD R23, R0, R201, RZ ;  /* 0x000000c900177224 */ /* 0x000fce00078e02ff */
.L_x_205:
[----:B------:R-:W-:Y:S05]  /*da50*/  BSYNC B1 ;  /* 0x0000000000017941 */ /* 0x000fea0003800000 */
.L_x_204:
        /* <DEDUP_REMOVED lines=10> */
.L_x_207:
[----:B------:R-:W-:Y:S05]  /*db00*/  BSYNC B1 ;  /* 0x0000000000017941 */ /* 0x000fea0003800000 */
.L_x_206:
[----:B---3--:R-:W-:Y:S01]  /*db10*/  @!P4 IMAD R5, R118, R202, R23 ;  /* 0x000000ca7605c224 */ /* 0x008fe200078e0217 */
[----:B------:R-:W-:Y:S04]  /*db20*/  BSSY B1, `(.L_x_208) ;  /* 0x0000006000017945 */ /* 0x000fe80003800000 */
[----:B------:R3:W-:Y:S01]  /*db30*/  @!P4 STG.E.U8 desc[UR52][R12.64+0x58], R5 ;  /* 0x000058050c00c986 */ /* 0x0007e2000c101134 */
[----:B------:R-:W-:Y:S05]  /*db40*/  @P6 BRA `(.L_x_209) ;  /* 0x00000000000c6947 */ /* 0x000fea0003800000 */
[----:B------:R-:W5:Y:S02]  /*db50*/  LDG.E.U8 R200, desc[UR52][R206.64+0x59] ;  /* 0x00005934cec87981 */ /* 0x000f64000c1e1100 */
[----:B-----5:R-:W-:-:S05]  /*db60*/  PRMT R0, R200, 0x8880, RZ ;  /* 0x00008880c8007816 */ /* 0x020fca00000000ff */
[----:B------:R-:W-:-:S07]  /*db70*/  IMAD R23, R0, R201, RZ ;  /* 0x000000c900177224 */ /* 0x000fce00078e02ff */
.L_x_209:
[----:B------:R-:W-:Y:S05]  /*db80*/  BSYNC B1 ;  /* 0x0000000000017941 */ /* 0x000fea0003800000 */
.L_x_208:
[----:B------:R-:W-:Y:S01]  /*db90*/  @!P6 IMAD R119, R119, R202, R23 ;  /* 0x000000ca7777e224 */ /* 0x000fe200078e0217 */
[----:B------:R-:W-:Y:S04]  /*dba0*/  BSSY B1, `(.L_x_210) ;  /* 0x0000006000017945 */ /* 0x000fe80003800000 */
[----:B------:R0:W-:Y:S01]  /*dbb0*/  @!P6 STG.E.U8 desc[UR52][R12.64+0x59], R119 ;  /* 0x000059770c00e986 */ /* 0x0001e2000c101134 */
[----:B------:R-:W-:Y:S05]  /*dbc0*/  @P5 BRA `(.L_x_211) ;  /* 0x00000000000c5947 */ /* 0x000fea0003800000 */
[----:B------:R-:W5:Y:S02]  /*dbd0*/  LDG.E.U8 R200, desc[UR52][R6.64+0x50] ;  /* 0x0000503406c87981 */ /* 0x000f64000c1e1100 */
[----:B-----5:R-:W-:-:S05]  /*dbe0*/  PRMT R0, R200, 0x8880, RZ ;  /* 0x00008880c8007816 */ /* 0x020fca00000000ff */
[----:B------:R-:W-:-:S07]  /*dbf0*/  IMAD R23, R0, R201, RZ ;  /* 0x000000c900177224 */ /* 0x000fce00078e02ff */
.L_x_211:
[----:B------:R-:W-:Y:S05]  /*dc00*/  BSYNC B1 ;  /* 0x0000000000017941 */ /* 0x000fea0003800000 */
.L_x_210:
        /* <DEDUP_REMOVED lines=10> */
.L_x_213:
[----:B------:R-:W-:Y:S05]  /*dcb0*/  BSYNC B1 ;  /* 0x0000000000017941 */ /* 0x000fea0003800000 */
.L_x_212:
[----:B------:R-:W-:Y:S01]  /*dcc0*/  @!P4 IMAD R105, R105, R202, R23 ;  /* 0x000000ca6969c224 */ /* 0x000fe200078e0217 */
[----:B------:R-:W-:Y:S04]  /*dcd0*/  BSSY B1, `(.L_x_214) ;  /* 0x0000006000017945 */ /* 0x000fe80003800000 */
[----:B------:R0:W-:Y:S01]  /*dce0*/  @!P4 STG.E.U8 desc[UR52][R10.64+0x51], R105 ;  /* 0x000051690a00c986 */ /* 0x0001e2000c101134 */
[----:B------:R-:W-:Y:S05]  /*dcf0*/  @P6 BRA `(.L_x_215) ;  /* 0x00000000000c6947 */ /* 0x000fea0003800000 */
[----:B------:R-:W5:Y:S02]  /*dd00*/  LDG.E.U8 R200, desc[UR52][R208.64+0x50] ;  /* 0x00005034d0c87981 */ /* 0x000f64000c1e1100 */
[----:B-----5:R-:W-:-:S05]  /*dd10*/  PRMT R0, R200, 0x8880, RZ ;  /* 0x00008880c8007816 */ /* 0x020fca00000000ff */
[----:B------:R-:W-:-:S07]  /*dd20*/  IMAD R23, R0, R201, RZ ;  /* 0x000000c900177224 */ /* 0x000fce00078e02ff */
.L_x_215:
[----:B------:R-:W-:Y:S05]  /*dd30*/  BSYNC B1 ;  /* 0x0000000000017941 */ /* 0x000fea0003800000 */
.L_x_214:
[----:B---3--:R-:W-:Y:S01]  /*dd40*/  @!P6 IMAD R5, R106, R202, R23 ;  /* 0x000000ca6a05e224 */ /* 0x008fe200078e0217 */
[----:B------:R-:W-:Y:S04]  /*dd50*/  BSSY B1, `(.L_x_216) ;  /* 0x0000006000017945 */ /* 0x000fe80003800000 */
[----:B------:R3:W-:Y:S01]  /*dd60*/  @!P6 STG.E.U8 desc[UR52][R8.64+0x50], R5 ;  /* 0x000050050800e986 */ /* 0x0007e2000c101134 */
[----:B------:R-:W-:Y:S05]  /*dd70*/  @P5 BRA `(.L_x_217) ;  /* 0x00000000000c5947 */ /* 0x000fea0003800000 */
[----:B------:R-:W5:Y:S02]  /*dd80*/  LDG.E.U8 R200, desc[UR52][R208.64+0x51] ;  /* 0x00005134d0c87981 */ /* 0x000f64000c1e1100 */
[----:B-----5:R-:W-:-:S05]  /*dd90*/  PRMT R0, R200, 0x8880, RZ ;  /* 0x00008880c8007816 */ /* 0x020fca00000000ff */
[----:B------:R-:W-:-:S07]  /*dda0*/  IMAD R23, R0, R201, RZ ;  /* 0x000000c900177224 */ /* 0x000fce00078e02ff */
.L_x_217:
[----:B------:R-:W-:Y:S05]  /*ddb0*/  BSYNC B1 ;  /* 0x0000000000017941 */ /* 0x000fea0003800000 */
.L_x_216:
        /* <DEDUP_REMOVED lines=10> */
.L_x_219:
[----:B------:R-:W-:Y:S05]  /*de60*/  BSYNC B1 ;  /* 0x0000000000017941 */ /* 0x000fea0003800000 */
.L_x_218:
[----:B---3--:R-:W-:Y:S01]  /*de70*/  @!P4 IMAD R5, R108, R202, R23 ;  /* 0x000000ca6c05c224 */ /* 0x008fe200078e0217 */
[----:B------:R-:W-:Y:S04]  /*de80*/  BSSY B1, `(.L_x_220) ;  /* 0x0000006000017945 */ /* 0x000fe80003800000 */
[----:B------:R3:W-:Y:S01]  /*de90*/  @!P4 STG.E.U8 desc[UR52][R10.64+0x58], R5 ;  /* 0x000058050a00c986 */ /* 0x0007e2000c101134 */
[----:B------:R-:W-:Y:S05]  /*dea0*/  @P6 BRA `(.L_x_221) ;  /* 0x00000000000c6947 */ /* 0x000fea0003800000 */
[----:B------:R-:W5:Y:S02]  /*deb0*/  LDG.E.U8 R200, desc[UR52][R6.64+0x59] ;  /* 0x0000593406c87981 */ /* 0x000f64000c1e1100 */
[----:B-----5:R-:W-:-:S05]  /*dec0*/  PRMT R0, R200, 0x8880, RZ ;  /* 0x00008880c8007816 */ /* 0x020fca00000000ff */
[----:B------:R-:W-:-:S07]  /*ded0*/  IMAD R23, R0, R201, RZ ;  /* 0x000000c900177224 */ /* 0x000fce00078e02ff */
.L_x_221:
[----:B------:R-:W-:Y:S05]  /*dee0*/  BSYNC B1 ;  /* 0x0000000000017941 */ /* 0x000fea0003800000 */
.L_x_220:
[----:B------:R-:W-:Y:S01]  /*def0*/  @!P6 IMAD R109, R109, R202, R23 ;  /* 0x000000ca6d6de224 */ /* 0x000fe200078e0217 */
[----:B------:R-:W-:Y:S04]  /*df00*/  BSSY B1, `(.L_x_222) ;  /* 0x0000006000017945 */ /* 0x000fe80003800000 */
[----:B------:R0:W-:Y:S01]  /*df10*/  @!P6 STG.E.U8 desc[UR52][R10.64+0x59], R109 ;  /* 0x0000596d0a00e986 */ /* 0x0001e2000c101134 */
[----:B------:R-:W-:Y:S05]  /*df20*/  @P5 BRA `(.L_x_223) ;  /* 0x00000000000c5947 */ /* 0x000fea0003800000 */
[----:B------:R-:W5:Y:S02]  /*df30*/  LDG.E.U8 R200, desc[UR52][R208.64+0x58] ;  /* 0x00005834d0c87981 */ /* 0x000f64000c1e1100 */
[----:B-----5:R-:W-:-:S05]  /*df40*/  PRMT R0, R200, 0x8880, RZ ;  /* 0x00008880c8007816 */ /* 0x020fca00000000ff */
[----:B------:R-:W-:-:S07]  /*df50*/  IMAD R23, R0, R201, RZ ;  /* 0x000000c900177224 */ /* 0x000fce00078e02ff */
.L_x_223:
[----:B------:R-:W-:Y:S05]  /*df60*/  BSYNC B1 ;  /* 0x0000000000017941 */ /* 0x000fea0003800000 */
.L_x_222:
        /* <DEDUP_REMOVED lines=10> */
.L_x_225:
[----:B------:R-:W-:Y:S05]  /*e010*/  BSYNC B1 ;  /* 0x0000000000017941 */ /* 0x000fea0003800000 */
.L_x_224:
[----:B------:R-:W-:Y:S01]  /*e020*/  @!P4 IMAD R111, R111, R202, R23 ;  /* 0x000000ca6f6fc224 */ /* 0x000fe200078e0217 */
[----:B------:R-:W-:Y:S04]  /*e030*/  BSSY B1, `(.L_x_226) ;  /* 0x0000006000017945 */ /* 0x000fe80003800000 */
[----:B------:R0:W-:Y:S01]  /*e040*/  @!P4 STG.E.U8 desc[UR52][R8.64+0x59], R111 ;  /* 0x0000596f0800c986 */ /* 0x0001e2000c101134 */
[----:B------:R-:W-:Y:S05]  /*e050*/  @P6 BRA `(.L_x_227) ;  /* 0x00000000000c6947 */ /* 0x000fea0003800000 */
[----:B------:R-:W5:Y:S02]  /*e060*/  LDG.E.U8 R200, desc[UR52][R20.64+0x60] ;  /* 0x0000603414c87981 */ /* 0x000f64000c1e1100 */
[----:B-----5:R-:W-:-:S05]  /*e070*/  PRMT R0, R200, 0x8880, RZ ;  /* 0x00008880c8007816 */ /* 0x020fca00000000ff */
[----:B------:R-:W-:-:S07]  /*e080*/  IMAD R23, R0, R201, RZ ;  /* 0x000000c900177224 */ /* 0x000fce00078e02ff */
.L_x_227:
[----:B------:R-:W-:Y:S05]  /*e090*/  BSYNC B1 ;  /* 0x0000000000017941 */ /* 0x000fea0003800000 */
.L_x_226:
[----:B---3--:R-:W-:Y:S01]  /*e0a0*/  @!P6 IMAD R5, R96, R202, R23 ;  /* 0x000000ca6005e224 */ /* 0x008fe200078e0217 */
[----:B------:R-:W-:Y:S04]  /*e0b0*/  BSSY B1, `(.L_x_228) ;  /* 0x0000006000017945 */ /* 0x000fe80003800000 */
[----:B------:R3:W-:Y:S01]  /*e0c0*/  @!P6 STG.E.U8 desc[UR52][R14.64+0x60], R5 ;  /* 0x000060050e00e986 */ /* 0x0007e2000c101134 */
[----:B------:R-:W-:Y:S05]  /*e0d0*/  @P5 BRA `(.L_x_229) ;  /* 0x00000000000c5947 */ /* 0x000fea0003800000 */
[----:B------:R-:W5:Y:S02]  /*e0e0*/  LDG.E.U8 R200, desc[UR52][R20.64+0x61] ;  /* 0x0000613414c87981 */ /* 0x000f64000c1e1100 */
[----:B-----5:R-:W-:-:S05]  /*e0f0*/  PRMT R0, R200, 0x8880, RZ ;  /* 0x00008880c8007816 */ /* 0x020fca00000000ff */
[----:B------:R-:W-:-:S07]  /*e100*/  IMAD R23, R0, R201, RZ ;  /* 0x000000c900177224 */ /* 0x000fce00078e02ff */
.L_x_229:
[----:B------:R-:W-:Y:S05]  /*e110*/  BSYNC B1 ;  /* 0x0000000000017941 */ /* 0x000fea0003800000 */
.L_x_228:
        /* <DEDUP_REMOVED lines=10> */
.L_x_231:
[----:B------:R-:W-:Y:S05]  /*e1c0*/  BSYNC B1 ;  /* 0x0000000000017941 */ /* 0x000fea0003800000 */
.L_x_230:
[----:B---3--:R-:W-:Y:S01]  /*e1d0*/  @!P4 IMAD R5, R98, R202, R23 ;  /* 0x000000ca6205c224 */ /* 0x008fe200078e0217 */
[----:B------:R-:W-:Y:S04]  /*e1e0*/  BSSY B1, `(.L_x_232) ;  /* 0x0000006000017945 */ /* 0x000fe80003800000 */
[----:B------:R3:W-:Y:S01]  /*e1f0*/  @!P4 STG.E.U8 desc[UR52][R12.64+0x60], R5 ;  /* 0x000060050c00c986 */ /* 0x0007e2000c101134 */
[----:B------:R-:W-:Y:S05]  /*e200*/  @P6 BRA `(.L_x_233) ;  /* 0x00000000000c6947 */ /* 0x000fea0003800000 */
[----:B------:R-:W5:Y:S02]  /*e210*/  LDG.E.U8 R200, desc[UR52][R206.64+0x61] ;  /* 0x00006134cec87981 */ /* 0x000f64000c1e1100 */
[----:B-----5:R-:W-:-:S05]  /*e220*/  PRMT R0, R200, 0x8880, RZ ;  /* 0x00008880c8007816 */ /* 0x020fca00000000ff */
[----:B------:R-:W-:-:S07]  /*e230*/  IMAD R23, R0, R201, RZ ;  /* 0x000000c900177224 */ /* 0x000fce00078e02ff */
.L_x_233:
[----:B------:R-:W-:Y:S05]  /*e240*/  BSYNC B1 ;  /* 0x0000000000017941 */ /* 0x000fea0003800000 */
.L_x_232:
[----:B------:R-:W-:Y:S01]  /*e250*/  @!P6 IMAD R99, R99, R202, R23 ;  /* 0x000000ca6363e224 */ /* 0x000fe200078e0217 */
[----:B------:R-:W-:Y:S04]  /*e260*/  BSSY B1, `(.L_x_234) ;  /* 0x0000006000017945 */ /* 0x000fe80003800000 */
[----:B------:R0:W-:Y:S01]  /*e270*/  @!P6 STG.E.U8 desc[UR52][R12.64+0x61], R99 ;  /* 0x000061630c00e986 */ /* 0x0001e2000c101134 */
[----:B------:R-:W-:Y:S05]  /*e280*/  @P5 BRA `(.L_x_235) ;  /* 0x00000000000c5947 */ /* 0x000fea0003800000 */
[----:B------:R-:W5:Y:S02]  /*e290*/  LDG.E.U8 R200, desc[UR52][R20.64+0x68] ;  /* 0x0000683414c87981 */ /* 0x000f64000c1e1100 */
[----:B-----5:R-:W-:-:S05]  /*e2a0*/  PRMT R0, R200, 0x8880, RZ ;  /* 0x00008880c8007816 */ /* 0x020fca00000000ff */
[----:B------:R-:W-:-:S07]  /*e2b0*/  IMAD R23, R0, R201, RZ ;  /* 0x000000c900177224 */ /* 0x000fce00078e02ff */
.L_x_235:
[----:B------:R-:W-:Y:S05]  /*e2c0*/  BSYNC B1 ;  /* 0x0000000000017941 */ /* 0x000fea0003800000 */
.L_x_234:
        /* <DEDUP_REMOVED lines=10> */
.L_x_237:
[----:B------:R-:W-:Y:S05]  /*e370*/  BSYNC B1 ;  /* 0x0000000000017941 */ /* 0x000fea0003800000 */
.L_x_236:
[----:B------:R-:W-:Y:S01]  /*e380*/  @!P4 IMAD R101, R101, R202, R23 ;  /* 0x000000ca6565c224 */ /* 0x000fe200078e0217 */
[----:B------:R-:W-:Y:S04]  /*e390*/  BSSY B1, `(.L_x_238) ;  /* 0x0000006000017945 */ /* 0x000fe80003800000 */
[----:B------:R0:W-:Y:S01]  /*e3a0*/  @!P4 STG.E.U8 desc[UR52][R14.64+0x69], R101 ;  /* 0x000069650e00c986 */ /* 0x0001e2000c101134 */
[----:B------:R-:W-:Y:S05]  /*e3b0*/  @P6 BRA `(.L_x_239) ;  /* 0x00000000000c6947 */ /* 0x000fea0003800000 */
[----:B------:R-:W5:Y:S02]  /*e3c0*/  LDG.E.U8 R200, desc[UR52][R206.64+0x68] ;  /* 0x00006834cec87981 */ /* 0x000f64000c1e1100 */
[----:B-----5:R-:W-:-:S05]  /*e3d0*/  PRMT R0, R200, 0x8880, RZ ;  /* 0x00008880c8007816 */ /* 0x020fca00000000ff */
[----:B------:R-:W-:-:S07]  /*e3e0*/  IMAD R23, R0, R201, RZ ;  /* 0x000000c900177224 */ /* 0x000fce00078e02ff */
.L_x_239:
[----:B------:R-:W-:Y:S05]  /*e3f0*/  BSYNC B1 ;  /* 0x0000000000017941 */ /* 0x000fea0003800000 */
.L_x_238:
[----:B---3--:R-:W-:Y:S01]  /*e400*/  @!P6 IMAD R5, R102, R202, R23 ;  /* 0x000000ca6605e224 */ /* 0x008fe200078e0217 */
[----:B------:R-:W-:Y:S04]  /*e410*/  BSSY B1, `(.L_x_240) ;  /* 0x0000006000017945 */ /* 0x000fe80003800000 */
[----:B------:R3:W-:Y:S01]  /*e420*/  @!P6 STG.E.U8 desc[UR52][R12.64+0x68], R5 ;  /* 0x000068050c00e986 */ /* 0x0007e2000c101134 */
[----:B------:R-:W-:Y:S05]  /*e430*/  @P5 BRA `(.L_x_241) ;  /* 0x00000000000c5947 */ /* 0x000fea0003800000 */
[----:B------:R-:W5:Y:S02]  /*e440*/  LDG.E.U8 R200, desc[UR52][R206.64+0x69] ;  /* 0x00006934cec87981 */ /* 0x000f64000c1e1100 */
[----:B-----5:R-:W-:-:S05]  /*e450*/  PRMT R0, R200, 0x8880, RZ ;  /* 0x00008880c8007816 */ /* 0x020fca00000000ff */
[----:B------:R-:W-:-:S07]  /*e460*/  IMAD R23, R0, R201, RZ ;  /* 0x000000c900177224 */ /* 0x000fce00078e02ff */
.L_x_241:
[----:B------:R-:W-:Y:S05]  /*e470*/  BSYNC B1 ;  /* 0x0000000000017941 */ /* 0x000fea0003800000 */
.L_x_240:
        /* <DEDUP_REMOVED lines=10> */
.L_x_243:
[----:B------:R-:W-:Y:S05]  /*e520*/  BSYNC B1 ;  /* 0x0000000000017941 */ /* 0x000fea0003800000 */
.L_x_242:
[----:B---3--:R-:W-:Y:S01]  /*e530*/  @!P4 IMAD R5, R88, R202, R23 ;  /* 0x000000ca5805c224 */ /* 0x008fe200078e0217 */
[----:B------:R-:W-:Y:S04]  /*e540*/  BSSY B1, `(.L_x_244) ;  /* 0x0000006000017945 */ /* 0x000fe80003800000 */
[----:B------:R3:W-:Y:S01]  /*e550*/  @!P4 STG.E.U8 desc[UR52][R10.64+0x60], R5 ;  /* 0x000060050a00c986 */ /* 0x0007e2000c101134 */
[----:B------:R-:W-:Y:S05]  /*e560*/  @P6 BRA `(.L_x_245) ;  /* 0x00000000000c6947 */ /* 0x000fea0003800000 */
[----:B------:R-:W5:Y:S02]  /*e570*/  LDG.E.U8 R200, desc[UR52][R6.64+0x61] ;  /* 0x0000613406c87981 */ /* 0x000f64000c1e1100 */
[----:B-----5:R-:W-:-:S05]  /*e580*/  PRMT R0, R200, 0x8880, RZ ;  /* 0x00008880c8007816 */ /* 0x020fca00000000ff */
[----:B------:R-:W-:-:S07]  /*e590*/  IMAD R23, R0, R201, RZ ;  /* 0x000000c900177224 */ /* 0x000fce00078e02ff */
.L_x_245:
[----:B------:R-:W-:Y:S05]  /*e5a0*/  BSYNC B1 ;  /* 0x0000000000017941 */ /* 0x000fea0003800000 */
.L_x_244:
[----:B------:R-:W-:Y:S01]  /*e5b0*/  @!P6 IMAD R89, R89, R202, R23 ;  /* 0x000000ca5959e224 */ /* 0x000fe200078e0217 */
[----:B------:R-:W-:Y:S04]  /*e5c0*/  BSSY B1, `(.L_x_246) ;  /* 0x0000006000017945 */ /* 0x000fe80003800000 */
[----:B------:R0:W-:Y:S01]  /*e5d0*/  @!P6 STG.E.U8 desc[UR52][R10.64+0x61], R89 ;  /* 0x000061590a00e986 */ /* 0x0001e2000c101134 */
[----:B------:R-:W-:Y:S05]  /*e5e0*/  @P5 BRA `(.L_x_247) ;  /* 0x00000000000c5947 */ /* 0x000fea0003800000 */
[----:B------:R-:W5:Y:S02]  /*e5f0*/  LDG.E.U8 R200, desc[UR52][R208.64+0x60] ;  /* 0x00006034d0c87981 */ /* 0x000f64000c1e1100 */
[----:B-----5:R-:W-:-:S05]  /*e600*/  PRMT R0, R200, 0x8880, RZ ;  /* 0x00008880c8007816 */ /* 0x020fca00000000ff */
[----:B------:R-:W-:-:S07]  /*e610*/  IMAD R23, R0, R201, RZ ;  /* 0x000000c900177224 */ /* 0x000fce00078e02ff */
.L_x_247:
[----:B------:R-:W-:Y:S05]  /*e620*/  BSYNC B1 ;  /* 0x0000000000017941 */ /* 0x000fea0003800000 */
.L_x_246:
        /* <DEDUP_REMOVED lines=10> */
.L_x_249:
[----:B------:R-:W-:Y:S05]  /*e6d0*/  BSYNC B1 ;  /* 0x0000000000017941 */ /* 0x000fea0003800000 */
.L_x_248:
[----:B------:R-:W-:Y:S01]  /*e6e0*/  @!P4 IMAD R91, R91, R202, R23 ;  /* 0x000000ca5b5bc224 */ /* 0x000fe200078e0217 */
[----:B------:R-:W-:Y:S04]  /*e6f0*/  BSSY B1, `(.L_x_250) ;  /* 0x0000006000017945 */ /* 0x000fe80003800000 */
[----:B------:R0:W-:Y:S01]  /*e700*/  @!P4 STG.E.U8 desc[UR52][R8.64+0x61], R91 ;  /* 0x0000615b0800c986 */ /* 0x0001e2000c101134 */
[----:B------:R-:W-:Y:S05]  /*e710*/  @P6 BRA `(.L_x_251) ;  /* 0x00000000000c6947 */ /* 0x000fea0003800000 */
[----:B------:R-:W5:Y:S02]  /*e720*/  LDG.E.U8 R200, desc[UR52][R6.64+0x68] ;  /* 0x0000683406c87981 */ /* 0x000f64000c1e1100 */
[----:B-----5:R-:W-:-:S05]  /*e730*/  PRMT R0, R200, 0x8880, RZ ;  /* 0x00008880c8007816 */ /* 0x020fca00000000ff */
[----:B------:R-:W-:-:S07]  /*e740*/  IMAD R23, R0, R201, RZ ;  /* 0x000000c900177224 */ /* 0x000fce00078e02ff */
.L_x_251:
[----:B------:R-:W-:Y:S05]  /*e750*/  BSYNC B1 ;  /* 0x0000000000017941 */ /* 0x000fea0003800000 */
.L_x_250:
[----:B---3--:R-:W-:Y:S01]  /*e760*/  @!P6 IMAD R5, R92, R202, R23 ;  /* 0x000000ca5c05e224 */ /* 0x008fe200078e0217 */
[----:B------:R-:W-:Y:S04]  /*e770*/  BSSY B1, `(.L_x_252) ;  /* 0x0000006000017945 */ /* 0x000fe80003800000 */
[----:B------:R3:W-:Y:S01]  /*e780*/  @!P6 STG.E.U8 desc[UR52][R10.64+0x68], R5 ;  /* 0x000068050a00e986 */ /* 0x0007e2000c101134 */
[----:B------:R-:W-:Y:S05]  /*e790*/  @P5 BRA `(.L_x_253) ;  /* 0x00000000000c5947 */ /* 0x000fea0003800000 */
[----:B------:R-:W5:Y:S02]  /*e7a0*/  LDG.E.U8 R200, desc[UR52][R6.64+0x69] ;  /* 0x0000693406c87981 */ /* 0x000f64000c1e1100 */
[----:B-----5:R-:W-:-:S05]  /*e7b0*/  PRMT R0, R200, 0x8880, RZ ;  /* 0x00008880c8007816 */ /* 0x020fca00000000ff */
[----:B------:R-:W-:-:S07]  /*e7c0*/  IMAD R23, R0, R201, RZ ;  /* 0x000000c900177224 */ /* 0x000fce00078e02ff */
.L_x_253:
[----:B------:R-:W-:Y:S05]  /*e7d0*/  BSYNC B1 ;  /* 0x0000000000017941 */ /* 0x000fea0003800000 */
.L_x_252:
        /* <DEDUP_REMOVED lines=10> */
.L_x_255:
[----:B------:R-:W-:Y:S05]  /*e880*/  BSYNC B1 ;  /* 0x0000000000017941 */ /* 0x000fea0003800000 */
.L_x_254:
[----:B---3--:R-:W-:Y:S01]  /*e890*/  @!P4 IMAD R5, R94, R202, R23 ;  /* 0x000000ca5e05c224 */ /* 0x008fe200078e0217 */
[----:B------:R-:W-:Y:S04]  /*e8a0*/  BSSY B1, `(.L_x_256) ;  /* 0x0000006000017945 */ /* 0x000fe80003800000 */
[----:B------:R3:W-:Y:S01]  /*e8b0*/  @!P4 STG.E.U8 desc[UR52][R8.64+0x68], R5 ;  /* 0x000068050800c986 */ /* 0x0007e2000c101134 */
[----:B------:R-:W-:Y:S05]  /*e8c0*/  @P6 BRA `(.L_x_257) ;  /* 0x00000000000c6947 */ /* 0x000fea0003800000 */
[----:B------:R-:W5:Y:S02]  /*e8d0*/  LDG.E.U8 R200, desc[UR52][R208.64+0x69] ;  /* 0x00006934d0c87981 */ /* 0x000f64000c1e1100 */
[----:B-----5:R-:W-:-:S05]  /*e8e0*/  PRMT R0, R200, 0x8880, RZ ;  /* 0x00008880c8007816 */ /* 0x020fca00000000ff */
[----:B------:R-:W-:-:S07]  /*e8f0*/  IMAD R23, R0, R201, RZ ;  /* 0x000000c900177224 */ /* 0x000fce00078e02ff */
.L_x_257:
[----:B------:R-:W-:Y:S05]  /*e900*/  BSYNC B1 ;  /* 0x0000000000017941 */ /* 0x000fea0003800000 */
.L_x_256:
[----:B------:R-:W-:Y:S01]  /*e910*/  @!P6 IMAD R95, R95, R202, R23 ;  /* 0x000000ca5f5fe224 */ /* 0x000fe200078e0217 */
[----:B------:R-:W-:Y:S04]  /*e920*/  BSSY B1, `(.L_x_258) ;  /* 0x0000006000017945 */ /* 0x000fe80003800000 */
[----:B------:R0:W-:Y:S01]  /*e930*/  @!P6 STG.E.U8 desc[UR52][R8.64+0x69], R95 ;  /* 0x0000695f0800e986 */ /* 0x0001e2000c101134 */
[----:B------:R-:W-:Y:S05]  /*e940*/  @P5 BRA `(.L_x_259) ;  /* 0x00000000000c5947 */ /* 0x000fea0003800000 */
[----:B------:R-:W5:Y:S02]  /*e950*/  LDG.E.U8 R200, desc[UR52][R20.64+0x70] ;  /* 0x0000703414c87981 */ /* 0x000f64000c1e1100 */
[----:B-----5:R-:W-:-:S05]  /*e960*/  PRMT R0, R200, 0x8880, RZ ;  /* 0x00008880c8007816 */ /* 0x020fca00000000ff */
[----:B------:R-:W-:-:S07]  /*e970*/  IMAD R23, R0, R201, RZ ;  /* 0x000000c900177224 */ /* 0x000fce00078e02ff */
.L_x_259:
[----:B------:R-:W-:Y:S05]  /*e980*/  BSYNC B1 ;  /* 0x0000000000017941 */ /* 0x000fea0003800000 */
.L_x_258:
        /* <DEDUP_REMOVED lines=10> */
.L_x_261:
[----:B------:R-:W-:Y:S05]  /*ea30*/  BSYNC B1 ;  /* 0x0000000000017941 */ /* 0x000fea0003800000 */
.L_x_260:
[----:B------:R-:W-:Y:S01]  /*ea40*/  @!P4 IMAD R81, R81, R202, R23 ;  /* 0x000000ca5151c224 */ /* 0x000fe200078e0217 */
[----:B------:R-:W-:Y:S04]  /*ea50*/  BSSY B1, `(.L_x_262) ;  /* 0x0000006000017945 */ /* 0x000fe80003800000 */
[----:B------:R0:W-:Y:S01]  /*ea60*/  @!P4 STG.E.U8 desc[UR52][R14.64+0x71], R81 ;  /* 0x000071510e00c986 */ /* 0x0001e2000c101134 */
[----:B------:R-:W-:Y:S05]  /*ea70*/  @P6 BRA `(.L_x_263) ;  /* 0x00000000000c6947 */ /* 0x000fea0003800000 */
[----:B------:R-:W5:Y:S02]  /*ea80*/  LDG.E.U8 R200, desc[UR52][R206.64+0x70] ;  /* 0x00007034cec87981 */ /* 0x000f64000c1e1100 */
[----:B-----5:R-:W-:-:S05]  /*ea90*/  PRMT R0, R200, 0x8880, RZ ;  /* 0x00008880c8007816 */ /* 0x020fca00000000ff */
[----:B------:R-:W-:-:S07]  /*eaa0*/  IMAD R23, R0, R201, RZ ;  /* 0x000000c900177224 */ /* 0x000fce00078e02ff */
.L_x_263:
[----:B------:R-:W-:Y:S05]  /*eab0*/  BSYNC B1 ;  /* 0x0000000000017941 */ /* 0x000fea0003800000 */
.L_x_262:
[----:B---3--:R-:W-:Y:S01]  /*eac0*/  @!P6 IMAD R5, R82, R202, R23 ;  /* 0x000000ca5205e224 */ /* 0x008fe200078e0217 */
[----:B------:R-:W-:Y:S04]  /*ead0*/  BSSY B1, `(.L_x_264) ;  /* 0x0000006000017945 */ /* 0x000fe80003800000 */
[----:B------:R3:W-:Y:S01]  /*eae0*/  @!P6 STG.E.U8 desc[UR52][R12.64+0x70], R5 ;  /* 0x000070050c00e986 */ /* 0x0007e2000c101134 */
[----:B------:R-:W-:Y:S05]  /*eaf0*/  @P5 BRA `(.L_x_265) ;  /* 0x00000000000c5947 */ /* 0x000fea0003800000 */
[----:B------:R-:W5:Y:S02]  /*eb00*/  LDG.E.U8 R200, desc[UR52][R206.64+0x71] ;  /* 0x00007134cec87981 */ /* 0x000f64000c1e1100 */
[----:B-----5:R-:W-:-:S05]  /*eb10*/  PRMT R0, R200, 0x8880, RZ ;  /* 0x00008880c8007816 */ /* 0x020fca00000000ff */
[----:B------:R-:W-:-:S07]  /*eb20*/  IMAD R23, R0, R201, RZ ;  /* 0x000000c900177224 */ /* 0x000fce00078e02ff */
.L_x_265:
[----:B------:R-:W-:Y:S05]  /*eb30*/  BSYNC B1 ;  /* 0x0000000000017941 */ /* 0x000fea0003800000 */
.L_x_264:
        /* <DEDUP_REMOVED lines=10> */
.L_x_267:
[----:B------:R-:W-:Y:S05]  /*ebe0*/  BSYNC B1 ;  /* 0x0000000000017941 */ /* 0x000fea0003800000 */
.L_x_266:
[----:B---3--:R-:W-:Y:S01]  /*ebf0*/  @!P4 IMAD R5, R84, R202, R23 ;  /* 0x000000ca5405c224 */ /* 0x008fe200078e0217 */
[----:B------:R-:W-:Y:S04]  /*ec00*/  BSSY B1, `(.L_x_268) ;  /* 0x0000006000017945 */ /* 0x000fe80003800000 */
[----:B------:R3:W-:Y:S01]  /*ec10*/  @!P4 STG.E.U8 desc[UR52][R14.64+0x78], R5 ;  /* 0x000078050e00c986 */ /* 0x0007e2000c101134 */
[----:B------:R-:W-:Y:S05]  /*ec20*/  @P6 BRA `(.L_x_269) ;  /* 0x00000000000c6947 */ /* 0x000fea0003800000 */
[----:B------:R-:W5:Y:S02]  /*ec30*/  LDG.E.U8 R200, desc[UR52][R20.64+0x79] ;  /* 0x0000793414c87981 */ /* 0x000f64000c1e1100 */
[----:B-----5:R-:W-:-:S05]  /*ec40*/  PRMT R0, R200, 0x8880, RZ ;  /* 0x00008880c8007816 */ /* 0x020fca00000000ff */
[----:B------:R-:W-:-:S07]  /*ec50*/  IMAD R23, R0, R201, RZ ;  /* 0x000000c900177224 */ /* 0x000fce00078e02ff */
.L_x_269:
[----:B------:R-:W-:Y:S05]  /*ec60*/  BSYNC B1 ;  /* 0x0000000000017941 */ /* 0x000fea0003800000 */
.L_x_268:
[----:B------:R-:W-:Y:S01]  /*ec70*/  @!P6 IMAD R85, R85, R202, R23 ;  /* 0x000000ca5555e224 */ /* 0x000fe200078e0217 */
[----:B------:R-:W-:Y:S04]  /*ec80*/  BSSY B1, `(.L_x_270) ;  /* 0x0000006000017945 */ /* 0x000fe80003800000 */
[----:B------:R0:W-:Y:S01]  /*ec90*/  @!P6 STG.E.U8 desc[UR52][R14.64+0x79], R85 ;  /* 0x000079550e00e986 */ /* 0x0001e2000c101134 */
[----:B------:R-:W-:Y:S05]  /*eca0*/  @P5 BRA `(.L_x_271) ;  /* 0x00000000000c5947 */ /* 0x000fea0003800000 */
[----:B------:R-:W5:Y:S02]  /*ecb0*/  LDG.E.U8 R200, desc[UR52][R206.64+0x78] ;  /* 0x00007834cec87981 */ /* 0x000f64000c1e1100 */
[----:B-----5:R-:W-:-:S05]  /*ecc0*/  PRMT R0, R200, 0x8880, RZ ;  /* 0x00008880c8007816 */ /* 0x020fca00000000ff */
[----:B------:R-:W-:-:S07]  /*ecd0*/  IMAD R23, R0, R201, RZ ;  /* 0x000000c900177224 */ /* 0x000fce00078e02ff */
.L_x_271:
[----:B------:R-:W-:Y:S05]  /*ece0*/  BSYNC B1 ;  /* 0x0000000000017941 */ /* 0x000fea0003800000 */
.L_x_270:
        /* <DEDUP_REMOVED lines=10> */
.L_x_273:
[----:B------:R-:W-:Y:S05]  /*ed90*/  BSYNC B1 ;  /* 0x0000000000017941 */ /* 0x000fea0003800000 */
.L_x_272:
[----:B------:R-:W-:Y:S01]  /*eda0*/  @!P4 IMAD R87, R87, R202, R23 ;  /* 0x000000ca5757c224 */ /* 0x000fe200078e0217 */
[----:B------:R-:W-:Y:S04]  /*edb0*/  BSSY B1, `(.L_x_274) ;  /* 0x0000006000017945 */ /* 0x000fe80003800000 */
[----:B------:R0:W-:Y:S01]  /*edc0*/  @!P4 STG.E.U8 desc[UR52][R12.64+0x79], R87 ;  /* 0x000079570c00c986 */ /* 0x0001e2000c101134 */
[----:B------:R-:W-:Y:S05]  /*edd0*/  @P6 BRA `(.L_x_275) ;  /* 0x00000000000c6947 */ /* 0x000fea0003800000 */
[----:B------:R-:W5:Y:S02]  /*ede0*/  LDG.E.U8 R200, desc[UR52][R6.64+0x70] ;  /* 0x0000703406c87981 */ /* 0x000f64000c1e1100 */
[----:B-----5:R-:W-:-:S05]  /*edf0*/  PRMT R0, R200, 0x8880, RZ ;  /* 0x00008880c8007816 */ /* 0x020fca00000000ff */
[----:B------:R-:W-:-:S07]  /*ee00*/  IMAD R23, R0, R201, RZ ;  /* 0x000000c900177224 */ /* 0x000fce00078e02ff */
.L_x_275:
[----:B------:R-:W-:Y:S05]  /*ee10*/  BSYNC B1 ;  /* 0x0000000000017941 */ /* 0x000fea0003800000 */
.L_x_274:
[----:B---3--:R-:W-:Y:S01]  /*ee20*/  @!P6 IMAD R5, R72, R202, R23 ;  /* 0x000000ca4805e224 */ /* 0x008fe200078e0217 */
[----:B------:R-:W-:Y:S04]  /*ee30*/  BSSY B1, `(.L_x_276) ;  /* 0x0000006000017945 */ /* 0x000fe80003800000 */
[----:B------:R3:W-:Y:S01]  /*ee40*/  @!P6 STG.E.U8 desc[UR52][R10.64+0x70], R5 ;  /* 0x000070050a00e986 */ /* 0x0007e2000c101134 */
[----:B------:R-:W-:Y:S05]  /*ee50*/  @P5 BRA `(.L_x_277) ;  /* 0x00000000000c5947 */ /* 0x000fea0003800000 */
[----:B------:R-:W5:Y:S02]  /*ee60*/  LDG.E.U8 R200, desc[UR52][R6.64+0x71] ;  /* 0x0000713406c87981 */ /* 0x000f64000c1e1100 */
[----:B-----5:R-:W-:-:S05]  /*ee70*/  PRMT R0, R200, 0x8880, RZ ;  /* 0x00008880c8007816 */ /* 0x020fca00000000ff */
[----:B------:R-:W-:-:S07]  /*ee80*/  IMAD R23, R0, R201, RZ ;  /* 0x000000c900177224 */ /* 0x000fce00078e02ff */
.L_x_277:
[----:B------:R-:W-:Y:S05]  /*ee90*/  BSYNC B1 ;  /* 0x0000000000017941 */ /* 0x000fea0003800000 */
.L_x_276:
        /* <DEDUP_REMOVED lines=10> */
.L_x_279:
[----:B------:R-:W-:Y:S05]  /*ef40*/  BSYNC B1 ;  /* 0x0000000000017941 */ /* 0x000fea0003800000 */
.L_x_278:
[----:B---3--:R-:W-:Y:S01]  /*ef50*/  @!P4 IMAD R5, R74, R202, R23 ;  /* 0x000000ca4a05c224 */ /* 0x008fe200078e0217 */
[----:B------:R-:W-:Y:S04]  /*ef60*/  BSSY B1, `(.L_x_280) ;  /* 0x0000006000017945 */ /* 0x000fe80003800000 */
[----:B------:R3:W-:Y:S01]  /*ef70*/  @!P4 STG.E.U8 desc[UR52][R8.64+0x70], R5 ;  /* 0x000070050800c986 */ /* 0x0007e2000c101134 */
[----:B------:R-:W-:Y:S05]  /*ef80*/  @P6 BRA `(.L_x_281) ;  /* 0x00000000000c6947 */ /* 0x000fea0003800000 */
[----:B------:R-:W5:Y:S02]  /*ef90*/  LDG.E.U8 R200, desc[UR52][R208.64+0x71] ;  /* 0x00007134d0c87981 */ /* 0x000f64000c1e1100 */
[----:B-----5:R-:W-:-:S05]  /*efa0*/  PRMT R0, R200, 0x8880, RZ ;  /* 0x00008880c8007816 */ /* 0x020fca00000000ff */
[----:B------:R-:W-:-:S07]  /*efb0*/  IMAD R23, R0, R201, RZ ;  /* 0x000000c900177224 */ /* 0x000fce00078e02ff */
.L_x_281:
[----:B------:R-:W-:Y:S05]  /*efc0*/  BSYNC B1 ;  /* 0x0000000000017941 */ /* 0x000fea0003800000 */
.L_x_280:
[----:B------:R-:W-:Y:S01]  /*efd0*/  @!P6 IMAD R75, R75, R202, R23 ;  /* 0x000000ca4b4be224 */ /* 0x000fe200078e0217 */
[----:B------:R-:W-:Y:S04]  /*efe0*/  BSSY B1, `(.L_x_282) ;  /* 0x0000006000017945 */ /* 0x000fe80003800000 */
[----:B------:R0:W-:Y:S01]  /*eff0*/  @!P6 STG.E.U8 desc[UR52][R8.64+0x71], R75 ;  /* 0x0000714b0800e986 */ /* 0x0001e2000c101134 */
[----:B------:R-:W-:Y:S05]  /*f000*/  @P5 BRA `(.L_x_283) ;  /* 0x00000000000c5947 */ /* 0x000fea0003800000 */
[----:B------:R-:W5:Y:S02]  /*f010*/  LDG.E.U8 R200, desc[UR52][R6.64+0x78] ;  /* 0x0000783406c87981 */ /* 0x000f64000c1e1100 */
[----:B-----5:R-:W-:-:S05]  /*f020*/  PRMT R0, R200, 0x8880, RZ ;  /* 0x00008880c8007816 */ /* 0x020fca00000000ff */
[----:B------:R-:W-:-:S07]  /*f030*/  IMAD R23, R0, R201, RZ ;  /* 0x000000c900177224 */ /* 0x000fce00078e02ff */
.L_x_283:
[----:B------:R-:W-:Y:S05]  /*f040*/  BSYNC B1 ;  /* 0x0000000000017941 */ /* 0x000fea0003800000 */
.L_x_282:
        /* <DEDUP_REMOVED lines=10> */
.L_x_285:
[----:B------:R-:W-:Y:S05]  /*f0f0*/  BSYNC B1 ;  /* 0x0000000000017941 */ /* 0x000fea0003800000 */
.L_x_284:
[----:B------:R-:W-:Y:S01]  /*f100*/  @!P4 IMAD R77, R77, R202, R23 ;  /* 0x000000ca4d4dc224 */ /* 0x000fe200078e0217 */
[----:B------:R-:W-:Y:S04]  /*f110*/  BSSY B1, `(.L_x_286) ;  /* 0x0000006000017945 */ /* 0x000fe80003800000 */
[----:B------:R0:W-:Y:S01]  /*f120*/  @!P4 STG.E.U8 desc[UR52][R10.64+0x79], R77 ;  /* 0x0000794d0a00c986 */ /* 0x0001e2000c101134 */
[----:B------:R-:W-:Y:S05]  /*f130*/  @P6 BRA `(.L_x_287) ;  /* 0x00000000000c6947 */ /* 0x000fea0003800000 */
[----:B------:R-:W5:Y:S02]  /*f140*/  LDG.E.U8 R200, desc[UR52][R208.64+0x78] ;  /* 0x00007834d0c87981 */ /* 0x000f64000c1e1100 */
[----:B-----5:R-:W-:-:S05]  /*f150*/  PRMT R0, R200, 0x8880, RZ ;  /* 0x00008880c8007816 */ /* 0x020fca00000000ff */
[----:B------:R-:W-:-:S07]  /*f160*/  IMAD R23, R0, R201, RZ ;  /* 0x000000c900177224 */ /* 0x000fce00078e02ff */
.L_x_287:
[----:B------:R-:W-:Y:S05]  /*f170*/  BSYNC B1 ;  /* 0x0000000000017941 */ /* 0x000fea0003800000 */
.L_x_286:
[----:B---3--:R-:W-:Y:S01]  /*f180*/  @!P6 IMAD R5, R78, R202, R23 ;  /* 0x000000ca4e05e224 */ /* 0x008fe200078e0217 */
[----:B------:R-:W-:Y:S04]  /*f190*/  BSSY B1, `(.L_x_288) ;  /* 0x0000006000017945 */ /* 0x000fe80003800000 */
[----:B------:R3:W-:Y:S01]  /*f1a0*/  @!P6 STG.E.U8 desc[UR52][R8.64+0x78], R5 ;  /* 0x000078050800e986 */ /* 0x0007e2000c101134 */
[----:B------:R-:W-:Y:S05]  /*f1b0*/  @P5 BRA `(.L_x_289) ;  /* 0x00000000000c5947 */ /* 0x000fea0003800000 */
[----:B------:R-:W5:Y:S02]  /*f1c0*/  LDG.E.U8 R200, desc[UR52][R208.64+0x79] ;  /* 0x00007934d0c87981 */ /* 0x000f64000c1e1100 */
[----:B-----5:R-:W-:-:S05]  /*f1d0*/  PRMT R0, R200, 0x8880, RZ ;  /* 0x00008880c8007816 */ /* 0x020fca00000000ff */
[----:B------:R-:W-:-:S07]  /*f1e0*/  IMAD R23, R0, R201, RZ ;  /* 0x000000c900177224 */ /* 0x000fce00078e02ff */
.L_x_289:
[----:B------:R-:W-:Y:S05]  /*f1f0*/  BSYNC B1 ;  /* 0x0000000000017941 */ /* 0x000fea0003800000 */
.L_x_288:
        /* <DEDUP_REMOVED lines=10> */
.L_x_291:
[----:B------:R-:W-:Y:S05]  /*f2a0*/  BSYNC B1 ;  /* 0x0000000000017941 */ /* 0x000fea0003800000 */
.L_x_290:
[----:B---3--:R-:W-:Y:S01]  /*f2b0*/  @!P4 IMAD R5, R64, R202, R23 ;  /* 0x000000ca4005c224 */ /* 0x008fe200078e0217 */
[----:B------:R-:W-:Y:S04]  /*f2c0*/  BSSY B1, `(.L_x_292) ;  /* 0x0000006000017945 */ /* 0x000fe80003800000 */
[----:B------:R3:W-:Y:S01]  /*f2d0*/  @!P4 STG.E.U8 desc[UR52][R14.64+0x80], R5 ;  /* 0x000080050e00c986 */ /* 0x0007e2000c101134 */
[----:B------:R-:W-:Y:S05]  /*f2e0*/  @P6 BRA `(.L_x_293) ;  /* 0x00000000000c6947 */ /* 0x000fea0003800000 */
[----:B------:R-:W5:Y:S02]  /*f2f0*/  LDG.E.U8 R200, desc[UR52][R20.64+0x81] ;  /* 0x0000813414c87981 */ /* 0x000f64000c1e1100 */
[----:B-----5:R-:W-:-:S05]  /*f300*/  PRMT R0, R200, 0x8880, RZ ;  /* 0x00008880c8007816 */ /* 0x020fca00000000ff */
[----:B------:R-:W-:-:S07]  /*f310*/  IMAD R23, R0, R201, RZ ;  /* 0x000000c900177224 */ /* 0x000fce00078e02ff */
.L_x_293:
[----:B------:R-:W-:Y:S05]  /*f320*/  BSYNC B1 ;  /* 0x0000000000017941 */ /* 0x000fea0003800000 */
.L_x_292:
[----:B------:R-:W-:Y:S01]  /*f330*/  @!P6 IMAD R65, R65, R202, R23 ;  /* 0x000000ca4141e224 */ /* 0x000fe200078e0217 */
[----:B------:R-:W-:Y:S04]  /*f340*/  BSSY B1, `(.L_x_294) ;  /* 0x0000006000017945 */ /* 0x000fe80003800000 */
[----:B------:R0:W-:Y:S01]  /*f350*/  @!P6 STG.E.U8 desc[UR52][R14.64+0x81], R65 ;  /* 0x000081410e00e986 */ /* 0x0001e2000c101134 */
[----:B------:R-:W-:Y:S05]  /*f360*/  @P5 BRA `(.L_x_295) ;  /* 0x00000000000c5947 */ /* 0x000fea0003800000 */
[----:B------:R-:W5:Y:S02]  /*f370*/  LDG.E.U8 R200, desc[UR52][R206.64+0x80] ;  /* 0x00008034cec87981 */ /* 0x000f64000c1e1100 */
[----:B-----5:R-:W-:-:S05]  /*f380*/  PRMT R0, R200, 0x8880, RZ ;  /* 0x00008880c8007816 */ /* 0x020fca00000000ff */
[----:B------:R-:W-:-:S07]  /*f390*/  IMAD R23, R0, R201, RZ ;  /* 0x000000c900177224 */ /* 0x000fce00078e02ff */
.L_x_295:
[----:B------:R-:W-:Y:S05]  /*f3a0*/  BSYNC B1 ;  /* 0x0000000000017941 */ /* 0x000fea0003800000 */
.L_x_294:
        /* <DEDUP_REMOVED lines=10> */
.L_x_297:
[----:B------:R-:W-:Y:S05]  /*f450*/  BSYNC B1 ;  /* 0x0000000000017941 */ /* 0x000fea0003800000 */
.L_x_296:
[----:B------:R-:W-:Y:S01]  /*f460*/  @!P4 IMAD R67, R67, R202, R23 ;  /* 0x000000ca4343c224 */ /* 0x000fe200078e0217 */
[----:B------:R-:W-:Y:S04]  /*f470*/  BSSY B1, `(.L_x_298) ;  /* 0x0000006000017945 */ /* 0x000fe80003800000 */
[----:B------:R0:W-:Y:S01]  /*f480*/  @!P4 STG.E.U8 desc[UR52][R12.64+0x81], R67 ;  /* 0x000081430c00c986 */ /* 0x0001e2000c101134 */
[----:B------:R-:W-:Y:S05]  /*f490*/  @P6 BRA `(.L_x_299) ;  /* 0x00000000000c6947 */ /* 0x000fea0003800000 */
[----:B------:R-:W5:Y:S02]  /*f4a0*/  LDG.E.U8 R200, desc[UR52][R20.64+0x88] ;  /* 0x0000883414c87981 */ /* 0x000f64000c1e1100 */
[----:B-----5:R-:W-:-:S05]  /*f4b0*/  PRMT R0, R200, 0x8880, RZ ;  /* 0x00008880c8007816 */ /* 0x020fca00000000ff */
[----:B------:R-:W-:-:S07]  /*f4c0*/  IMAD R23, R0, R201, RZ ;  /* 0x000000c900177224 */ /* 0x000fce00078e02ff */
.L_x_299:
[----:B------:R-:W-:Y:S05]  /*f4d0*/  BSYNC B1 ;  /* 0x0000000000017941 */ /* 0x000fea0003800000 */
.L_x_298:
[----:B---3--:R-:W-:Y:S01]  /*f4e0*/  @!P6 IMAD R5, R68, R202, R23 ;  /* 0x000000ca4405e224 */ /* 0x008fe200078e0217 */
[----:B------:R-:W-:Y:S04]  /*f4f0*/  BSSY B1, `(.L_x_300) ;  /* 0x0000006000017945 */ /* 0x000fe80003800000 */
[----:B------:R3:W-:Y:S01]  /*f500*/  @!P6 STG.E.U8 desc[UR52][R14.64+0x88], R5 ;  /* 0x000088050e00e986 */ /* 0x0007e2000c101134 */
[----:B------:R-:W-:Y:S05]  /*f510*/  @P5 BRA `(.L_x_301) ;  /* 0x00000000000c5947 */ /* 0x000fea0003800000 */
[----:B------:R-:W5:Y:S02]  /*f520*/  LDG.E.U8 R200, desc[UR52][R20.64+0x89] ;  /* 0x0000893414c87981 */ /* 0x000f64000c1e1100 */
[----:B-----5:R-:W-:-:S05]  /*f530*/  PRMT R0, R200, 0x8880, RZ ;  /* 0x00008880c8007816 */ /* 0x020fca00000000ff */
[----:B------:R-:W-:-:S07]  /*f540*/  IMAD R23, R0, R201, RZ ;  /* 0x000000c900177224 */ /* 0x000fce00078e02ff */
.L_x_301:
[----:B------:R-:W-:Y:S05]  /*f550*/  BSYNC B1 ;  /* 0x0000000000017941 */ /* 0x000fea0003800000 */
.L_x_300:
        /* <DEDUP_REMOVED lines=10> */
.L_x_303:
[----:B------:R-:W-:Y:S05]  /*f600*/  BSYNC B1 ;  /* 0x0000000000017941 */ /* 0x000fea0003800000 */
.L_x_302:
[----:B---3--:R-:W-:Y:S01]  /*f610*/  @!P4 IMAD R5, R70, R202, R23 ;  /* 0x000000ca4605c224 */ /* 0x008fe200078e0217 */
[----:B------:R-:W-:Y:S04]  /*f620*/  BSSY B1, `(.L_x_304) ;  /* 0x0000006000017945 */ /* 0x000fe80003800000 */
[----:B------:R3:W-:Y:S01]  /*f630*/  @!P4 STG.E.U8 desc[UR52][R12.64+0x88], R5 ;  /* 0x000088050c00c986 */ /* 0x0007e2000c101134 */
[----:B------:R-:W-:Y:S05]  /*f640*/  @P6 BRA `(.L_x_305) ;  /* 0x00000000000c6947 */ /* 0x000fea0003800000 */
[----:B------:R-:W5:Y:S02]  /*f650*/  LDG.E.U8 R200, desc[UR52][R206.64+0x89] ;  /* 0x00008934cec87981 */ /* 0x000f64000c1e1100 */
[----:B-----5:R-:W-:-:S05]  /*f660*/  PRMT R0, R200, 0x8880, RZ ;  /* 0x00008880c8007816 */ /* 0x020fca00000000ff */
[----:B------:R-:W-:-:S07]  /*f670*/  IMAD R23, R0, R201, RZ ;  /* 0x000000c900177224 */ /* 0x000fce00078e02ff */
.L_x_305:
[----:B------:R-:W-:Y:S05]  /*f680*/  BSYNC B1 ;  /* 0x0000000000017941 */ /* 0x000fea0003800000 */
.L_x_304:
[----:B------:R-:W-:Y:S01]  /*f690*/  @!P6 IMAD R71, R71, R202, R23 ;  /* 0x000000ca4747e224 */ /* 0x000fe200078e0217 */
[----:B------:R-:W-:Y:S04]  /*f6a0*/  BSSY B1, `(.L_x_306) ;  /* 0x0000006000017945 */ /* 0x000fe80003800000 */
[----:B------:R0:W-:Y:S01]  /*f6b0*/  @!P6 STG.E.U8 desc[UR52][R12.64+0x89], R71 ;  /* 0x000089470c00e986 */ /* 0x0001e2000c101134 */
[----:B------:R-:W-:Y:S05]  /*f6c0*/  @P5 BRA `(.L_x_307) ;  /* 0x00000000000c5947 */ /* 0x000fea0003800000 */
[----:B------:R-:W5:Y:S02]  /*f6d0*/  LDG.E.U8 R200, desc[UR52][R6.64+0x80] ;  /* 0x0000803406c87981 */ /* 0x000f64000c1e1100 */
[----:B-----5:R-:W-:-:S05]  /*f6e0*/  PRMT R0, R200, 0x8880, RZ ;  /* 0x00008880c8007816 */ /* 0x020fca00000000ff */
[----:B------:R-:W-:-:S07]  /*f6f0*/  IMAD R23, R0, R201, RZ ;  /* 0x000000c900177224 */ /* 0x000fce00078e02ff */
.L_x_307:
[----:B------:R-:W-:Y:S05]  /*f700*/  BSYNC B1 ;  /* 0x0000000000017941 */ /* 0x000fea0003800000 */
.L_x_306:
        /* <DEDUP_REMOVED lines=10> */
.L_x_309:
[----:B------:R-:W-:Y:S05]  /*f7b0*/  BSYNC B1 ;  /* 0x0000000000017941 */ /* 0x000fea0003800000 */
.L_x_308:
[----:B------:R-:W-:Y:S01]  /*f7c0*/  @!P4 IMAD R57, R57, R202, R23 ;  /* 0x000000ca3939c224 */ /* 0x000fe200078e0217 */
[----:B------:R-:W-:Y:S04]  /*f7d0*/  BSSY B1, `(.L_x_310) ;  /* 0x0000006000017945 */ /* 0x000fe80003800000 */
[----:B------:R0:W-:Y:S01]  /*f7e0*/  @!P4 STG.E.U8 desc[UR52][R10.64+0x81], R57 ;  /* 0x000081390a00c986 */ /* 0x0001e2000c101134 */
[----:B------:R-:W-:Y:S05]  /*f7f0*/  @P6 BRA `(.L_x_311) ;  /* 0x00000000000c6947 */ /* 0x000fea0003800000 */
[----:B------:R-:W5:Y:S02]  /*f800*/  LDG.E.U8 R200, desc[UR52][R208.64+0x80] ;  /* 0x00008034d0c87981 */ /* 0x000f64000c1e1100 */
[----:B-----5:R-:W-:-:S05]  /*f810*/  PRMT R0, R200, 0x8880, RZ ;  /* 0x00008880c8007816 */ /* 0x020fca00000000ff */
[----:B------:R-:W-:-:S07]  /*f820*/  IMAD R23, R0, R201, RZ ;  /* 0x000000c900177224 */ /* 0x000fce00078e02ff */
.L_x_311:
[----:B------:R-:W-:Y:S05]  /*f830*/  BSYNC B1 ;  /* 0x0000000000017941 */ /* 0x000fea0003800000 */
.L_x_310:
[----:B---3--:R-:W-:Y:S01]  /*f840*/  @!P6 IMAD R5, R58, R202, R23 ;  /* 0x000000ca3a05e224 */ /* 0x008fe200078e0217 */
[----:B------:R-:W-:Y:S04]  /*f850*/  BSSY B1, `(.L_x_312) ;  /* 0x0000006000017945 */ /* 0x000fe80003800000 */
[----:B------:R3:W-:Y:S01]  /*f860*/  @!P6 STG.E.U8 desc[UR52][R8.64+0x80], R5 ;  /* 0x000080050800e986 */ /* 0x0007e2000c101134 */
[----:B------:R-:W-:Y:S05]  /*f870*/  @P5 BRA `(.L_x_313) ;  /* 0x00000000000c5947 */ /* 0x000fea0003800000 */
[----:B------:R-:W5:Y:S02]  /*f880*/  LDG.E.U8 R200, desc[UR52][R208.64+0x81] ;  /* 0x00008134d0c87981 */ /* 0x000f64000c1e1100 */
[----:B-----5:R-:W-:-:S05]  /*f890*/  PRMT R0, R200, 0x8880, RZ ;  /* 0x00008880c8007816 */ /* 0x020fca00000000ff */
[----:B------:R-:W-:-:S07]  /*f8a0*/  IMAD R23, R0, R201, RZ ;  /* 0x000000c900177224 */ /* 0x000fce00078e02ff */
.L_x_313:
[----:B------:R-:W-:Y:S05]  /*f8b0*/  BSYNC B1 ;  /* 0x0000000000017941 */ /* 0x000fea0003800000 */
.L_x_312:
        /* <DEDUP_REMOVED lines=10> */
.L_x_315:
[----:B------:R-:W-:Y:S05]  /*f960*/  BSYNC B1 ;  /* 0x0000000000017941 */ /* 0x000fea0003800000 */
.L_x_314:
[----:B---3--:R-:W-:Y:S01]  /*f970*/  @!P4 IMAD R5, R60, R202, R23 ;  /* 0x000000ca3c05c224 */ /* 0x008fe200078e0217 */
[----:B------:R-:W-:Y:S04]  /*f980*/  BSSY B1, `(.L_x_316) ;  /* 0x0000006000017945 */ /* 0x000fe80003800000 */
[----:B------:R3:W-:Y:S01]  /*f990*/  @!P4 STG.E.U8 desc[UR52][R10.64+0x88], R5 ;  /* 0x000088050a00c986 */ /* 0x0007e2000c101134 */
[----:B------:R-:W-:Y:S05]  /*f9a0*/  @P6 BRA `(.L_x_317) ;  /* 0x00000000000c6947 */ /* 0x000fea0003800000 */
[----:B------:R-:W5:Y:S02]  /*f9b0*/  LDG.E.U8 R200, desc[UR52][R6.64+0x89] ;  /* 0x0000893406c87981 */ /* 0x000f64000c1e1100 */
[----:B-----5:R-:W-:-:S05]  /*f9c0*/  PRMT R0, R200, 0x8880, RZ ;  /* 0x00008880c8007816 */ /* 0x020fca00000000ff */
[----:B------:R-:W-:-:S07]  /*f9d0*/  IMAD R23, R0, R201, RZ ;  /* 0x000000c900177224 */ /* 0x000fce00078e02ff */
.L_x_317:
[----:B------:R-:W-:Y:S05]  /*f9e0*/  BSYNC B1 ;  /* 0x0000000000017941 */ /* 0x000fea0003800000 */
.L_x_316:
[----:B------:R-:W-:Y:S01]  /*f9f0*/  @!P6 IMAD R61, R61, R202, R23 ;  /* 0x000000ca3d3de224 */ /* 0x000fe200078e0217 */
[----:B------:R-:W-:Y:S04]  /*fa00*/  BSSY B1, `(.L_x_318) ;  /* 0x0000006000017945 */ /* 0x000fe80003800000 */
[----:B------:R0:W-:Y:S01]  /*fa10*/  @!P6 STG.E.U8 desc[UR52][R10.64+0x89], R61 ;  /* 0x0000893d0a00e986 */ /* 0x0001e2000c101134 */
[----:B------:R-:W-:Y:S05]  /*fa20*/  @P5 BRA `(.L_x_319) ;  /* 0x00000000000c5947 */ /* 0x000fea0003800000 */
[----:B------:R-:W5:Y:S02]  /*fa30*/  LDG.E.U8 R200, desc[UR52][R208.64+0x88] ;  /* 0x00008834d0c87981 */ /* 0x000f64000c1e1100 */
[----:B-----5:R-:W-:-:S05]  /*fa40*/  PRMT R0, R200, 0x8880, RZ ;  /* 0x00008880c8007816 */ /* 0x020fca00000000ff */
[----:B------:R-:W-:-:S07]  /*fa50*/  IMAD R23, R0, R201, RZ ;  /* 0x000000c900177224 */ /* 0x000fce00078e02ff */
.L_x_319:
[----:B------:R-:W-:Y:S05]  /*fa60*/  BSYNC B1 ;  /* 0x0000000000017941 */ /* 0x000fea0003800000 */
.L_x_318:
        /* <DEDUP_REMOVED lines=10> */
.L_x_321:
[----:B------:R-:W-:Y:S05]  /*fb10*/  BSYNC B1 ;  /* 0x0000000000017941 */ /* 0x000fea0003800000 */
.L_x_320:
[----:B------:R-:W-:Y:S01]  /*fb20*/  @!P4 IMAD R63, R63, R202, R23 ;  /* 0x000000ca3f3fc224 */ /* 0x000fe200078e0217 */
[----:B------:R-:W-:Y:S04]  /*fb30*/  BSSY B1, `(.L_x_322) ;  /* 0x0000006000017945 */ /* 0x000fe80003800000 */
[----:B------:R0:W-:Y:S01]  /*fb40*/  @!P4 STG.E.U8 desc[UR52][R8.64+0x89], R63 ;  /* 0x0000893f0800c986 */ /* 0x0001e2000c101134 */
[----:B------:R-:W-:Y:S05]  /*fb50*/  @P6 BRA `(.L_x_323) ;  /* 0x00000000000c6947 */ /* 0x000fea0003800000 */
[----:B------:R-:W5:Y:S02]  /*fb60*/  LDG.E.U8 R200, desc[UR52][R20.64+0x90] ;  /* 0x0000903414c87981 */ /* 0x000f64000c1e1100 */
[----:B-----5:R-:W-:-:S05]  /*fb70*/  PRMT R0, R200, 0x8880, RZ ;  /* 0x00008880c8007816 */ /* 0x020fca00000000ff */
[----:B------:R-:W-:-:S07]  /*fb80*/  IMAD R23, R0, R201, RZ ;  /* 0x000000c900177224 */ /* 0x000fce00078e02ff */
.L_x_323:
[----:B------:R-:W-:Y:S05]  /*fb90*/  BSYNC B1 ;  /* 0x0000000000017941 */ /* 0x000fea0003800000 */
.L_x_322:
[----:B---3--:R-:W-:Y:S01]  /*fba0*/  @!P6 IMAD R5, R48, R202, R23 ;  /* 0x000000ca3005e224 */ /* 0x008fe200078e0217 */
[----:B------:R-:W-:Y:S04]  /*fbb0*/  BSSY B1, `(.L_x_324) ;  /* 0x0000006000017945 */ /* 0x000fe80003800000 */
[----:B------:R3:W-:Y:S01]  /*fbc0*/  @!P6 STG.E.U8 desc[UR52][R14.64+0x90], R5 ;  /* 0x000090050e00e986 */ /* 0x0007e2000c101134 */
[----:B------:R-:W-:Y:S05]  /*fbd0*/  @P5 BRA `(.L_x_325) ;  /* 0x00000000000c5947 */ /* 0x000fea0003800000 */
[----:B------:R-:W5:Y:S02]  /*fbe0*/  LDG.E.U8 R200, desc[UR52][R20.64+0x91] ;  /* 0x0000913414c87981 */ /* 0x000f64000c1e1100 */
[----:B-----5:R-:W-:-:S05]  /*fbf0*/  PRMT R0, R200, 0x8880, RZ ;  /* 0x00008880c8007816 */ /* 0x020fca00000000ff */
[----:B------:R-:W-:-:S07]  /*fc00*/  IMAD R23, R0, R201, RZ ;  /* 0x000000c900177224 */ /* 0x000fce00078e02ff */
.L_x_325:
[----:B------:R-:W-:Y:S05]  /*fc10*/  BSYNC B1 ;  /* 0x0000000000017941 */ /* 0x000fea0003800000 */
.L_x_324:
        /* <DEDUP_REMOVED lines=10> */
.L_x_327:
[----:B------:R-:W-:Y:S05]  /*fcc0*/  BSYNC B1 ;  /* 0x0000000000017941 */ /* 0x000fea0003800000 */
.L_x_326:
[----:B---3--:R-:W-:Y:S01]  /*fcd0*/  @!P4 IMAD R5, R50, R202, R23 ;  /* 0x000000ca3205c224 */ /* 0x008fe200078e0217 */
[----:B------:R-:W-:Y:S04]  /*fce0*/  BSSY B1, `(.L_x_328) ;  /* 0x0000006000017945 */ /* 0x000fe80003800000 */
[----:B------:R3:W-:Y:S01]  /*fcf0*/  @!P4 STG.E.U8 desc[UR52][R12.64+0x90], R5 ;  /* 0x000090050c00c986 */ /* 0x0007e2000c101134 */
[----:B------:R-:W-:Y:S05]  /*fd00*/  @P6 BRA `(.L_x_329) ;  /* 0x00000000000c6947 */ /* 0x000fea0003800000 */
[----:B------:R-:W5:Y:S02]  /*fd10*/  LDG.E.U8 R200, desc[UR52][R206.64+0x91] ;  /* 0x00009134cec87981 */ /* 0x000f64000c1e1100 */
[----:B-----5:R-:W-:-:S05]  /*fd20*/  PRMT R0, R200, 0x8880, RZ ;  /* 0x00008880c8007816 */ /* 0x020fca00000000ff */
[----:B------:R-:W-:-:S07]  /*fd30*/  IMAD R23, R0, R201, RZ ;  /* 0x000000c900177224 */ /* 0x000fce00078e02ff */
.L_x_329:
[----:B------:R-:W-:Y:S05]  /*fd40*/  BSYNC B1 ;  /* 0x0000000000017941 */ /* 0x000fea0003800000 */
.L_x_328:
[----:B------:R-:W-:Y:S01]  /*fd50*/  @!P6 IMAD R51, R51, R202, R23 ;  /* 0x000000ca3333e224 */ /* 0x000fe200078e0217 */
[----:B------:R-:W-:Y:S04]  /*fd60*/  BSSY B1, `(.L_x_330) ;  /* 0x0000006000017945 */ /* 0x000fe80003800000 */
[----:B------:R0:W-:Y:S01]  /*fd70*/  @!P6 STG.E.U8 desc[UR52][R12.64+0x91], R51 ;  /* 0x000091330c00e986 */ /* 0x0001e2000c101134 */
[----:B------:R-:W-:Y:S05]  /*fd80*/  @P5 BRA `(.L_x_331) ;  /* 0x00000000000c5947 */ /* 0x000fea0003800000 */
[----:B------:R-:W5:Y:S02]  /*fd90*/  LDG.E.U8 R200, desc[UR52][R20.64+0x98] ;  /* 0x0000983414c87981 */ /* 0x000f64000c1e1100 */
[----:B-----5:R-:W-:-:S05]  /*fda0*/  PRMT R0, R200, 0x8880, RZ ;  /* 0x00008880c8007816 */ /* 0x020fca00000000ff */
[----:B------:R-:W-:-:S07]  /*fdb0*/  IMAD R23, R0, R201, RZ ;  /* 0x000000c900177224 */ /* 0x000fce00078e02ff */
.L_x_331:
[----:B------:R-:W-:Y:S05]  /*fdc0*/  BSYNC B1 ;  /* 0x0000000000017941 */ /* 0x000fea0003800000 */
.L_x_330:
        /* <DEDUP_REMOVED lines=10> */
.L_x_333:
[----:B------:R-:W-:Y:S05]  /*fe70*/  BSYNC B1 ;  /* 0x0000000000017941 */ /* 0x000fea0003800000 */
.L_x_332:
[----:B------:R-:W-:Y:S01]  /*fe80*/  @!P4 IMAD R53, R53, R202, R23 ;  /* 0x000000ca3535c224 */ /* 0x000fe200078e0217 */
[----:B------:R-:W-:Y:S04]  /*fe90*/  BSSY B1, `(.L_x_334) ;  /* 0x0000006000017945 */ /* 0x000fe80003800000 */
[----:B------:R0:W-:Y:S01]  /*fea0*/  @!P4 STG.E.U8 desc[UR52][R14.64+0x99], R53 ;  /* 0x000099350e00c986 */ /* 0x0001e2000c101134 */
[----:B------:R-:W-:Y:S05]  /*feb0*/  @P6 BRA `(.L_x_335) ;  /* 0x00000000000c6947 */ /* 0x000fea0003800000 */
[----:B------:R-:W5:Y:S02]  /*fec0*/  LDG.E.U8 R200, desc[UR52][R206.64+0x98] ;  /* 0x00009834cec87981 */ /* 0x000f64000c1e1100 */
[----:B-----5:R-:W-:-:S05]  /*fed0*/  PRMT R0, R200, 0x8880, RZ ;  /* 0x00008880c8007816 */ /* 0x020fca00000000ff */
[----:B------:R-:W-:-:S07]  /*fee0*/  IMAD R23, R0, R201, RZ ;  /* 0x000000c900177224 */ /* 0x000fce00078e02ff */
.L_x_335:
[----:B------:R-:W-:Y:S05]  /*fef0*/  BSYNC B1 ;  /* 0x0000000000017941 */ /* 0x000fea0003800000 */
.L_x_334:
[----:B---3--:R-:W-:Y:S01]  /*ff00*/  @!P6 IMAD R5, R54, R202, R23 ;  /* 0x000000ca3605e224 */ /* 0x008fe200078e0217 */
[----:B------:R-:W-:Y:S04]  /*ff10*/  BSSY B1, `(.L_x_336) ;  /* 0x0000006000017945 */ /* 0x000fe80003800000 */
[----:B------:R3:W-:Y:S01]  /*ff20*/  @!P6 STG.E.U8 desc[UR52][R12.64+0x98], R5 ;  /* 0x000098050c00e986 */ /* 0x0007e2000c101134 */
[----:B------:R-:W-:Y:S05]  /*ff30*/  @P5 BRA `(.L_x_337) ;  /* 0x00000000000c5947 */ /* 0x000fea0003800000 */
[----:B------:R-:W5:Y:S02]  /*ff40*/  LDG.E.U8 R200, desc[UR52][R206.64+0x99] ;  /* 0x00009934cec87981 */ /* 0x000f64000c1e1100 */
[----:B-----5:R-:W-:-:S05]  /*ff50*/  PRMT R0, R200, 0x8880, RZ ;  /* 0x00008880c8007816 */ /* 0x020fca00000000ff */
[----:B------:R-:W-:-:S07]  /*ff60*/  IMAD R23, R0, R201, RZ ;  /* 0x000000c900177224 */ /* 0x000fce00078e02ff */
.L_x_337:
[----:B------:R-:W-:Y:S05]  /*ff70*/  BSYNC B1 ;  /* 0x0000000000017941 */ /* 0x000fea0003800000 */
.L_x_336:
        /* <DEDUP_REMOVED lines=10> */
.L_x_339:
[----:B------:R-:W-:Y:S05]  /*10020*/  BSYNC B1 ;  /* 0x0000000000017941 */ /* 0x000fea0003800000 */
.L_x_338:
[----:B---3--:R-:W-:Y:S01]  /*10030*/  @!P4 IMAD R5, R40, R202, R23 ;  /* 0x000000ca2805c224 */ /* 0x008fe200078e0217 */
[----:B------:R-:W-:Y:S04]  /*10040*/  BSSY B1, `(.L_x_340) ;  /* 0x0000006000017945 */ /* 0x000fe80003800000 */
[----:B------:R3:W-:Y:S01]  /*10050*/  @!P4 STG.E.U8 desc[UR52][R10.64+0x90], R5 ;  /* 0x000090050a00c986 */ /* 0x0007e2000c101134 */
[----:B------:R-:W-:Y:S05]  /*10060*/  @P6 BRA `(.L_x_341) ;  /* 0x00000000000c6947 */ /* 0x000fea0003800000 */
[----:B------:R-:W5:Y:S02]  /*10070*/  LDG.E.U8 R200, desc[UR52][R6.64+0x91] ;  /* 0x0000913406c87981 */ /* 0x000f64000c1e1100 */
[----:B-----5:R-:W-:-:S05]  /*10080*/  PRMT R0, R200, 0x8880, RZ ;  /* 0x00008880c8007816 */ /* 0x020fca00000000ff */
[----:B------:R-:W-:-:S07]  /*10090*/  IMAD R23, R0, R201, RZ ;  /* 0x000000c900177224 */ /* 0x000fce00078e02ff */
.L_x_341:
[----:B------:R-:W-:Y:S05]  /*100a0*/  BSYNC B1 ;  /* 0x0000000000017941 */ /* 0x000fea0003800000 */
.L_x_340:
[----:B------:R-:W-:Y:S01]  /*100b0*/  @!P6 IMAD R41, R41, R202, R23 ;  /* 0x000000ca2929e224 */ /* 0x000fe200078e0217 */
[----:B------:R-:W-:Y:S04]  /*100c0*/  BSSY B1, `(.L_x_342) ;  /* 0x0000006000017945 */ /* 0x000fe80003800000 */
[----:B------:R0:W-:Y:S01]  /*100d0*/  @!P6 STG.E.U8 desc[UR52][R10.64+0x91], R41 ;  /* 0x000091290a00e986 */ /* 0x0001e2000c101134 */
[----:B------:R-:W-:Y:S05]  /*100e0*/  @P5 BRA `(.L_x_343) ;  /* 0x00000000000c5947 */ /* 0x000fea0003800000 */
[----:B------:R-:W5:Y:S02]  /*100f0*/  LDG.E.U8 R200, desc[UR52][R208.64+0x90] ;  /* 0x00009034d0c87981 */ /* 0x000f64000c1e1100 */
[----:B-----5:R-:W-:-:S05]  /*10100*/  PRMT R0, R200, 0x8880, RZ ;  /* 0x00008880c8007816 */ /* 0x020fca00000000ff */
[----:B------:R-:W-:-:S07]  /*10110*/  IMAD R23, R0, R201, RZ ;  /* 0x000000c900177224 */ /* 0x000fce00078e02ff */
.L_x_343:
[----:B------:R-:W-:Y:S05]  /*10120*/  BSYNC B1 ;  /* 0x0000000000017941 */ /* 0x000fea0003800000 */
.L_x_342:
        /* <DEDUP_REMOVED lines=10> */
.L_x_345:
[----:B------:R-:W-:Y:S05]  /*101d0*/  BSYNC B1 ;  /* 0x0000000000017941 */ /* 0x000fea0003800000 */
.L_x_344:
[----:B------:R-:W-:Y:S01]  /*101e0*/  @!P4 IMAD R43, R43, R202, R23 ;  /* 0x000000ca2b2bc224 */ /* 0x000fe200078e0217 */
[----:B------:R-:W-:Y:S04]  /*101f0*/  BSSY B1, `(.L_x_346) ;  /* 0x0000006000017945 */ /* 0x000fe80003800000 */
[----:B------:R0:W-:Y:S01]  /*10200*/  @!P4 STG.E.U8 desc[UR52][R8.64+0x91], R43 ;  /* 0x0000912b0800c986 */ /* 0x0001e2000c101134 */
[----:B------:R-:W-:Y:S05]  /*10210*/  @P6 BRA `(.L_x_347) ;  /* 0x00000000000c6947 */ /* 0x000fea0003800000 */
[----:B------:R-:W5:Y:S02]  /*10220*/  LDG.E.U8 R200, desc[UR52][R6.64+0x98] ;  /* 0x0000983406c87981 */ /* 0x000f64000c1e1100 */
[----:B-----5:R-:W-:-:S05]  /*10230*/  PRMT R0, R200, 0x8880, RZ ;  /* 0x00008880c8007816 */ /* 0x020fca00000000ff */
[----:B------:R-:W-:-:S07]  /*10240*/  IMAD R23, R0, R201, RZ ;  /* 0x000000c900177224 */ /* 0x000fce00078e02ff */
.L_x_347:
[----:B------:R-:W-:Y:S05]  /*10250*/  BSYNC B1 ;  /* 0x0000000000017941 */ /* 0x000fea0003800000 */
.L_x_346:
[----:B---3--:R-:W-:Y:S01]  /*10260*/  @!P6 IMAD R5, R44, R202, R23 ;  /* 0x000000ca2c05e224 */ /* 0x008fe200078e0217 */
[----:B------:R-:W-:Y:S04]  /*10270*/  BSSY B1, `(.L_x_348) ;  /* 0x0000006000017945 */ /* 0x000fe80003800000 */
[----:B------:R3:W-:Y:S01]  /*10280*/  @!P6 STG.E.U8 desc[UR52][R10.64+0x98], R5 ;  /* 0x000098050a00e986 */ /* 0x0007e2000c101134 */
[----:B------:R-:W-:Y:S05]  /*10290*/  @P5 BRA `(.L_x_349) ;  /* 0x00000000000c5947 */ /* 0x000fea0003800000 */
[----:B------:R-:W5:Y:S02]  /*102a0*/  LDG.E.U8 R200, desc[UR52][R6.64+0x99] ;  /* 0x0000993406c87981 */ /* 0x000f64000c1e1100 */
[----:B-----5:R-:W-:-:S05]  /*102b0*/  PRMT R0, R200, 0x8880, RZ ;  /* 0x00008880c8007816 */ /* 0x020fca00000000ff */
[----:B------:R-:W-:-:S07]  /*102c0*/  IMAD R23, R0, R201, RZ ;  /* 0x000000c900177224 */ /* 0x000fce00078e02ff */
.L_x_349:
[----:B------:R-:W-:Y:S05]  /*102d0*/  BSYNC B1 ;  /* 0x0000000000017941 */ /* 0x000fea0003800000 */
.L_x_348:
        /* <DEDUP_REMOVED lines=10> */
.L_x_351:
[----:B------:R-:W-:Y:S05]  /*10380*/  BSYNC B1 ;  /* 0x0000000000017941 */ /* 0x000fea0003800000 */
.L_x_350:
[----:B---3--:R-:W-:Y:S01]  /*10390*/  @!P4 IMAD R5, R46, R202, R23 ;  /* 0x000000ca2e05c224 */ /* 0x008fe200078e0217 */
[----:B------:R-:W-:Y:S04]  /*103a0*/  BSSY B1, `(.L_x_352) ;  /* 0x0000006000017945 */ /* 0x000fe80003800000 */
[----:B------:R3:W-:Y:S01]  /*103b0*/  @!P4 STG.E.U8 desc[UR52][R8.64+0x98], R5 ;  /* 0x000098050800c986 */ /* 0x0007e2000c101134 */
[----:B------:R-:W-:Y:S05]  /*103c0*/  @P6 BRA `(.L_x_353) ;  /* 0x00000000000c6947 */ /* 0x000fea0003800000 */
[----:B------:R-:W5:Y:S02]  /*103d0*/  LDG.E.U8 R200, desc[UR52][R208.64+0x99] ;  /* 0x00009934d0c87981 */ /* 0x000f64000c1e1100 */
[----:B-----5:R-:W-:-:S05]  /*103e0*/  PRMT R0, R200, 0x8880, RZ ;  /* 0x00008880c8007816 */ /* 0x020fca00000000ff */
[----:B------:R-:W-:-:S07]  /*103f0*/  IMAD R23, R0, R201, RZ ;  /* 0x000000c900177224 */ /* 0x000fce00078e02ff */
.L_x_353:
[----:B------:R-:W-:Y:S05]  /*10400*/  BSYNC B1 ;  /* 0x0000000000017941 */ /* 0x000fea0003800000 */
.L_x_352:
[----:B------:R-:W-:Y:S01]  /*10410*/  @!P6 IMAD R47, R47, R202, R23 ;  /* 0x000000ca2f2fe224 */ /* 0x000fe200078e0217 */
[----:B------:R-:W-:Y:S04]  /*10420*/  BSSY B1, `(.L_x_354) ;  /* 0x0000006000017945 */ /* 0x000fe80003800000 */
[----:B------:R0:W-:Y:S01]  /*10430*/  @!P6 STG.E.U8 desc[UR52][R8.64+0x99], R47 ;  /* 0x0000992f0800e986 */ /* 0x0001e2000c101134 */
[----:B------:R-:W-:Y:S05]  /*10440*/  @P5 BRA `(.L_x_355) ;  /* 0x00000000000c5947 */ /* 0x000fea0003800000 */
[----:B------:R-:W5:Y:S02]  /*10450*/  LDG.E.U8 R200, desc[UR52][R20.64+0xa0] ;  /* 0x0000a03414c87981 */ /* 0x000f64000c1e1100 */
[----:B-----5:R-:W-:-:S05]  /*10460*/  PRMT R0, R200, 0x8880, RZ ;  /* 0x00008880c8007816 */ /* 0x020fca00000000ff */
[----:B------:R-:W-:-:S07]  /*10470*/  IMAD R23, R0, R201, RZ ;  /* 0x000000c900177224 */ /* 0x000fce00078e02ff */
.L_x_355:
[----:B------:R-:W-:Y:S05]  /*10480*/  BSYNC B1 ;  /* 0x0000000000017941 */ /* 0x000fea0003800000 */
.L_x_354:
        /* <DEDUP_REMOVED lines=10> */
.L_x_357:
[----:B------:R-:W-:Y:S05]  /*10530*/  BSYNC B1 ;  /* 0x0000000000017941 */ /* 0x000fea0003800000 */
.L_x_356:
[----:B------:R-:W-:Y:S01]  /*10540*/  @!P4 IMAD R33, R33, R202, R23 ;  /* 0x000000ca2121c224 */ /* 0x000fe200078e0217 */
[----:B------:R-:W-:Y:S04]  /*10550*/  BSSY B1, `(.L_x_358) ;  /* 0x0000006000017945 */ /* 0x000fe80003800000 */
[----:B------:R0:W-:Y:S01]  /*10560*/  @!P4 STG.E.U8 desc[UR52][R14.64+0xa1], R33 ;  /* 0x0000a1210e00c986 */ /* 0x0001e2000c101134 */
[----:B------:R-:W-:Y:S05]  /*10570*/  @P6 BRA `(.L_x_359) ;  /* 0x00000000000c6947 */ /* 0x000fea0003800000 */
[----:B------:R-:W5:Y:S02]  /*10580*/  LDG.E.U8 R200, desc[UR52][R206.64+0xa0] ;  /* 0x0000a034cec87981 */ /* 0x000f64000c1e1100 */
[----:B-----5:R-:W-:-:S05]  /*10590*/  PRMT R0, R200, 0x8880, RZ ;  /* 0x00008880c8007816 */ /* 0x020fca00000000ff */
[----:B------:R-:W-:-:S07]  /*105a0*/  IMAD R23, R0, R201, RZ ;  /* 0x000000c900177224 */ /* 0x000fce00078e02ff */
.L_x_359:
[----:B------:R-:W-:Y:S05]  /*105b0*/  BSYNC B1 ;  /* 0x0000000000017941 */ /* 0x000fea0003800000 */
.L_x_358:
[----:B---3--:R-:W-:Y:S01]  /*105c0*/  @!P6 IMAD R5, R34, R202, R23 ;  /* 0x000000ca2205e224 */ /* 0x008fe200078e0217 */
[----:B------:R-:W-:Y:S04]  /*105d0*/  BSSY B1, `(.L_x_360) ;  /* 0x0000006000017945 */ /* 0x000fe80003800000 */
[----:B------:R3:W-:Y:S01]  /*105e0*/  @!P6 STG.E.U8 desc[UR52][R12.64+0xa0], R5 ;  /* 0x0000a0050c00e986 */ /* 0x0007e2000c101134 */
[----:B------:R-:W-:Y:S05]  /*105f0*/  @P5 BRA `(.L_x_361) ;  /* 0x00000000000c5947 */ /* 0x000fea0003800000 */
[----:B------:R-:W5:Y:S02]  /*10600*/  LDG.E.U8 R200, desc[UR52][R206.64+0xa1] ;  /* 0x0000a134cec87981 */ /* 0x000f64000c1e1100 */
[----:B-----5:R-:W-:-:S05]  /*10610*/  PRMT R0, R200, 0x8880, RZ ;  /* 0x00008880c8007816 */ /* 0x020fca00000000ff */
[----:B------:R-:W-:-:S07]  /*10620*/  IMAD R23, R0, R201, RZ ;  /* 0x000000c900177224 */ /* 0x000fce00078e02ff */
.L_x_361:
[----:B------:R-:W-:Y:S05]  /*10630*/  BSYNC B1 ;  /* 0x0000000000017941 */ /* 0x000fea0003800000 */
.L_x_360:
[----:B------:R-:W-:Y:S01]  /*10640*/  ISETP.LT.OR P4, PT, R3, 0xa9, !P3 ;  /* 0x000000a90300780c */ /* 0x000fe20005f81670 */
[----:B------:R-:W-:Y:S01]  /*10650*/  @!P5 IMAD R35, R35, R202, R23 ;  /* 0x000000ca2323d224 */ /* 0x000fe200078e0217 */
[----:B------:R-:W-:Y:S01]  /*10660*/  BSSY B1, `(.L_x_362) ;  /* 0x000000a000017945 */ /* 0x000fe20003800000 */
[C---:B------:R-:W-:Y:S02]  /*10670*/  ISETP.LT.OR P3, PT, R3.reuse, 0xaa, !P3 ;  /* 0x000000aa0300780c */ /* 0x040fe40005f61670 */
[C---:B------:R-:W-:Y:S01]  /*10680*/  ISETP.LT.OR P6, PT, R3.reuse, 0xa1, !P1 ;  /* 0x000000a10300780c */ /* 0x040fe20004fc1670 */
[----:B------:R0:W-:Y:S01]  /*10690*/  @!P5 STG.E.U8 desc[UR52][R12.64+0xa1], R35 ;  /* 0x0000a1230c00d986 */ /* 0x0001e2000c101134 */
[C---:B------:R-:W-:Y:S02]  /*106a0*/  ISETP.LT.OR P5, PT, R3.reuse, 0xa9, !P2 ;  /* 0x000000a90300780c */ /* 0x040fe400057a1670 */
[----:B------:R-:W-:-:S04]  /*106b0*/  ISETP.LT.OR P2, PT, R3, 0xaa, !P2 ;  /* 0x000000aa0300780c */ /* 0x000fc80005741670 */
[----:B------:R-:W-:Y:S09]  /*106c0*/  @P4 BRA `(.L_x_363) ;  /* 0x00000000000c4947 */ /* 0x000ff20003800000 */
[----:B------:R-:W5:Y:S02]  /*106d0*/  LDG.E.U8 R200, desc[UR52][R20.64+0xa8] ;  /* 0x0000a83414c87981 */ /* 0x000f64000c1e1100 */
[----:B-----5:R-:W-:-:S05]  /*106e0*/  PRMT R0, R200, 0x8880, RZ ;  /* 0x00008880c8007816 */ /* 0x020fca00000000ff */
[----:B------:R-:W-:-:S07]  /*106f0*/  IMAD R23, R0, R201, RZ ;  /* 0x000000c900177224 */ /* 0x000fce00078e02ff */
.L_x_363:
[----:B------:R-:W-:Y:S05]  /*10700*/  BSYNC B1 ;  /* 0x0000000000017941 */ /* 0x000fea0003800000 */
.L_x_362:
[----:B---3--:R-:W-:Y:S01]  /*10710*/  @!P4 IMAD R5, R36, R202, R23 ;  /* 0x000000ca2405c224 */ /* 0x008fe200078e0217 */
[----:B------:R-:W-:Y:S04]  /*10720*/  BSSY B1, `(.L_x_364) ;  /* 0x0000006000017945 */ /* 0x000fe80003800000 */
[----:B------:R3:W-:Y:S01]  /*10730*/  @!P4 STG.E.U8 desc[UR52][R14.64+0xa8], R5 ;  /* 0x0000a8050e00c986 */ /* 0x0007e2000c101134 */
[----:B------:R-:W-:Y:S05]  /*10740*/  @P3 BRA `(.L_x_365) ;  /* 0x00000000000c3947 */ /* 0x000fea0003800000 */
[----:B------:R-:W5:Y:S02]  /*10750*/  LDG.E.U8 R200, desc[UR52][R20.64+0xa9] ;  /* 0x0000a93414c87981 */ /* 0x000f64000c1e1100 */
[----:B-----5:R-:W-:-:S05]  /*10760*/  PRMT R0, R200, 0x8880, RZ ;  /* 0x00008880c8007816 */ /* 0x020fca00000000ff */
[----:B------:R-:W-:-:S07]  /*10770*/  IMAD R23, R0, R201, RZ ;  /* 0x000000c900177224 */ /* 0x000fce00078e02ff */
.L_x_365:
[----:B------:R-:W-:Y:S05]  /*10780*/  BSYNC B1 ;  /* 0x0000000000017941 */ /* 0x000fea0003800000 */
.L_x_364:
[----:B------:R-:W-:Y:S01]  /*10790*/  @!P3 IMAD R37, R37, R202, R23 ;  /* 0x000000ca2525b224 */ /* 0x000fe200078e0217 */
[----:B------:R-:W-:Y:S04]  /*107a0*/  BSSY B1, `(.L_x_366) ;  /* 0x0000006000017945 */ /* 0x000fe80003800000 */
[----:B------:R0:W-:Y:S01]  /*107b0*/  @!P3 STG.E.U8 desc[UR52][R14.64+0xa9], R37 ;  /* 0x0000a9250e00b986 */ /* 0x0001e2000c101134 */
[----:B------:R-:W-:Y:S05]  /*107c0*/  @P5 BRA `(.L_x_367) ;  /* 0x00000000000c5947 */ /* 0x000fea0003800000 */
[----:B------:R-:W5:Y:S02]  /*107d0*/  LDG.E.U8 R200, desc[UR52][R206.64+0xa8] ;  /* 0x0000a834cec87981 */ /* 0x000f64000c1e1100 */
[----:B-----5:R-:W-:-:S05]  /*107e0*/  PRMT R0, R200, 0x8880, RZ ;  /* 0x00008880c8007816 */ /* 0x020fca00000000ff */
[----:B------:R-:W-:-:S07]  /*107f0*/  IMAD R23, R0, R201, RZ ;  /* 0x000000c900177224 */ /* 0x000fce00078e02ff */
.L_x_367:
[----:B------:R-:W-:Y:S05]  /*10800*/  BSYNC B1 ;  /* 0x0000000000017941 */ /* 0x000fea0003800000 */
.L_x_366:
[----:B---3--:R-:W-:Y:S01]  /*10810*/  @!P5 IMAD R5, R38, R202, R23 ;  /* 0x000000ca2605d224 */ /* 0x008fe200078e0217 */
[----:B------:R-:W-:Y:S04]  /*10820*/  BSSY B1, `(.L_x_368) ;  /* 0x0000006000017945 */ /* 0x000fe80003800000 */
[----:B------:R3:W-:Y:S01]  /*10830*/  @!P5 STG.E.U8 desc[UR52][R12.64+0xa8], R5 ;  /* 0x0000a8050c00d986 */ /* 0x0007e2000c101134 */
[----:B------:R-:W-:Y:S05]  /*10840*/  @P2 BRA `(.L_x_369) ;  /* 0x00000000000c2947 */ /* 0x000fea0003800000 */
[----:B------:R-:W5:Y:S02]  /*10850*/  LDG.E.U8 R200, desc[UR52][R206.64+0xa9] ;  /* 0x0000a934cec87981 */ /* 0x000f64000c1e1100 */
[----:B-----5:R-:W-:-:S05]  /*10860*/  PRMT R0, R200, 0x8880, RZ ;  /* 0x00008880c8007816 */ /* 0x020fca00000000ff */
[----:B------:R-:W-:-:S07]  /*10870*/  IMAD R23, R0, R201, RZ ;  /* 0x000000c900177224 */ /* 0x000fce00078e02ff */
.L_x_369:
[----:B------:R-:W-:Y:S05]  /*10880*/  BSYNC B1 ;  /* 0x0000000000017941 */ /* 0x000fea0003800000 */
.L_x_368:
[----:B------:R-:W-:Y:S01]  /*10890*/  @!P2 IMAD R39, R39, R202, R23 ;  /* 0x000000ca2727a224 */ /* 0x000fe200078e0217 */
[----:B------:R-:W-:Y:S04]  /*108a0*/  BSSY B1, `(.L_x_370) ;  /* 0x0000006000017945 */ /* 0x000fe80003800000 */
[----:B------:R0:W-:Y:S01]  /*108b0*/  @!P2 STG.E.U8 desc[UR52][R12.64+0xa9], R39 ;  /* 0x0000a9270c00a986 */ /* 0x0001e2000c101134 */
[----:B------:R-:W-:Y:S05]  /*108c0*/  @P6 BRA `(.L_x_371) ;  /* 0x00000000000c6947 */ /* 0x000fea0003800000 */
[----:B------:R-:W5:Y:S02]  /*108d0*/  LDG.E.U8 R200, desc[UR52][R6.64+0xa0] ;  /* 0x0000a03406c87981 */ /* 0x000f64000c1e1100 */
[----:B-----5:R-:W-:-:S05]  /*108e0*/  PRMT R0, R200, 0x8880, RZ ;  /* 0x00008880c8007816 */ /* 0x020fca00000000ff */
[----:B------:R-:W-:-:S07]  /*108f0*/  IMAD R23, R0, R201, RZ ;  /* 0x000000c900177224 */ /* 0x000fce00078e02ff */
.L_x_371:
[----:B------:R-:W-:Y:S05]  /*10900*/  BSYNC B1 ;  /* 0x0000000000017941 */ /* 0x000fea0003800000 */
.L_x_370:
[C---:B------:R-:W-:Y:S01]  /*10910*/  ISETP.LT.OR P3, PT, R3.reuse, 0xa2, !P1 ;  /* 0x000000a20300780c */ /* 0x040fe20004f61670 */
[----:B---3--:R-:W-:Y:S01]  /*10920*/  @!P6 IMAD R5, R24, R202, R23 ;  /* 0x000000ca1805e224 */ /* 0x008fe200078e0217 */
[----:B------:R-:W-:Y:S01]  /*10930*/  BSSY B1, `(.L_x_372) ;  /* 0x000000b000017945 */ /* 0x000fe20003800000 */
[C---:B------:R-:W-:Y:S02]  /*10940*/  ISETP.LT.OR P4, PT, R3.reuse, 0xa9, !P1 ;  /* 0x000000a90300780c */ /* 0x040fe40004f81670 */
[C---:B------:R-:W-:Y:S01]  /*10950*/  ISETP.LT.OR P2, PT, R3.reuse, 0xa1, !P0 ;  /* 0x000000a10300780c */ /* 0x040fe20004741670 */
[----:B------:R3:W-:Y:S01]  /*10960*/  @!P6 STG.E.U8 desc[UR52][R10.64+0xa0], R5 ;  /* 0x0000a0050a00e986 */ /* 0x0007e2000c101134 */
[C---:B------:R-:W-:Y:S02]  /*10970*/  ISETP.LT.OR P5, PT, R3.reuse, 0xa2, !P0 ;  /* 0x000000a20300780c */ /* 0x040fe400047a1670 */
[C---:B------:R-:W-:Y:S02]  /*10980*/  ISETP.LT.OR P1, PT, R3.reuse, 0xaa, !P1 ;  /* 0x000000aa0300780c */ /* 0x040fe40004f21670 */
[----:B------:R-:W-:-:S02]  /*10990*/  ISETP.LT.OR P6, PT, R3, 0xa9, !P0 ;  /* 0x000000a90300780c */ /* 0x000fc400047c1670 */
[----:B------:R-:W-:Y:S11]  /*109a0*/  @P3 BRA `(.L_x_373) ;  /* 0x00000000000c3947 */ /* 0x000ff60003800000 */
[----:B------:R-:W5:Y:S02]  /*109b0*/  LDG.E.U8 R200, desc[UR52][R6.64+0xa1] ;  /* 0x0000a13406c87981 */ /* 0x000f64000c1e1100 */
[----:B-----5:R-:W-:-:S05]  /*109c0*/  PRMT R0, R200, 0x8880, RZ ;  /* 0x00008880c8007816 */ /* 0x020fca00000000ff */
[----:B------:R-:W-:-:S07]  /*109d0*/  IMAD R23, R0, R201, RZ ;  /* 0x000000c900177224 */ /* 0x000fce00078e02ff */
.L_x_373:
[----:B------:R-:W-:Y:S05]  /*109e0*/  BSYNC B1 ;  /* 0x0000000000017941 */ /* 0x000fea0003800000 */
.L_x_372:
[----:B------:R-:W-:Y:S01]  /*109f0*/  @!P3 IMAD R25, R25, R202, R23 ;  /* 0x000000ca1919b224 */ /* 0x000fe200078e0217 */
[----:B------:R-:W-:Y:S04]  /*10a00*/  BSSY B1, `(.L_x_374) ;  /* 0x0000006000017945 */ /* 0x000fe80003800000 */
[----:B------:R0:W-:Y:S01]  /*10a10*/  @!P3 STG.E.U8 desc[UR52][R10.64+0xa1], R25 ;  /* 0x0000a1190a00b986 */ /* 0x0001e2000c101134 */
[----:B------:R-:W-:Y:S05]  /*10a20*/  @P2 BRA `(.L_x_375) ;  /* 0x00000000000c2947 */ /* 0x000fea0003800000 */
[----:B------:R-:W5:Y:S02]  /*10a30*/  LDG.E.U8 R200, desc[UR52][R208.64+0xa0] ;  /* 0x0000a034d0c87981 */ /* 0x000f64000c1e1100 */
[----:B-----5:R-:W-:-:S05]  /*10a40*/  PRMT R0, R200, 0x8880, RZ ;  /* 0x00008880c8007816 */ /* 0x020fca00000000ff */
[----:B------:R-:W-:-:S07]  /*10a50*/  IMAD R23, R0, R201, RZ ;  /* 0x000000c900177224 */ /* 0x000fce00078e02ff */
.L_x_375:
[----:B------:R-:W-:Y:S05]  /*10a60*/  BSYNC B1 ;  /* 0x0000000000017941 */ /* 0x000fea0003800000 */
.L_x_374:
[----:B---3--:R-:W-:Y:S01]  /*10a70*/  @!P2 IMAD R5, R26, R202, R23 ;  /* 0x000000ca1a05a224 */ /* 0x008fe200078e0217 */
[----:B------:R-:W-:Y:S04]  /*10a80*/  BSSY B1, `(.L_x_376) ;  /* 0x0000006000017945 */ /* 0x000fe80003800000 */
[----:B------:R3:W-:Y:S01]  /*10a90*/  @!P2 STG.E.U8 desc[UR52][R8.64+0xa0], R5 ;  /* 0x0000a0050800a986 */ /* 0x0007e2000c101134 */
[----:B------:R-:W-:Y:S05]  /*10aa0*/  @P5 BRA `(.L_x_377) ;  /* 0x00000000000c5947 */ /* 0x000fea0003800000 */
[----:B------:R-:W5:Y:S02]  /*10ab0*/  LDG.E.U8 R200, desc[UR52][R208.64+0xa1] ;  /* 0x0000a134d0c87981 */ /* 0x000f64000c1e1100 */
[----:B-----5:R-:W-:-:S05]  /*10ac0*/  PRMT R0, R200, 0x8880, RZ ;  /* 0x00008880c8007816 */ /* 0x020fca00000000ff */
[----:B------:R-:W-:-:S07]  /*10ad0*/  IMAD R23, R0, R201, RZ ;  /* 0x000000c900177224 */ /* 0x000fce00078e02ff */
.L_x_377:
[----:B------:R-:W-:Y:S05]  /*10ae0*/  BSYNC B1 ;  /* 0x0000000000017941 */ /* 0x000fea0003800000 */
.L_x_376:
[----:B------:R-:W-:Y:S01]  /*10af0*/  @!P5 IMAD R27, R27, R202, R23 ;  /* 0x000000ca1b1bd224 */ /* 0x000fe200078e0217 */
[----:B------:R-:W-:Y:S04]  /*10b00*/  BSSY B1, `(.L_x_378) ;  /* 0x0000006000017945 */ /* 0x000fe80003800000 */
[----:B------:R0:W-:Y:S01]  /*10b10*/  @!P5 STG.E.U8 desc[UR52][R8.64+0xa1], R27 ;  /* 0x0000a11b0800d986 */ /* 0x0001e2000c101134 */
[----:B------:R-:W-:Y:S05]  /*10b20*/  @P4 BRA `(.L_x_379) ;  /* 0x00000000000c4947 */ /* 0x000fea0003800000 */
[----:B------:R-:W5:Y:S02]  /*10b30*/  LDG.E.U8 R200, desc[UR52][R6.64+0xa8] ;  /* 0x0000a83406c87981 */ /* 0x000f64000c1e1100 */
[----:B-----5:R-:W-:-:S05]  /*10b40*/  PRMT R0, R200, 0x8880, RZ ;  /* 0x00008880c8007816 */ /* 0x020fca00000000ff */
[----:B------:R-:W-:-:S07]  /*10b50*/  IMAD R23, R0, R201, RZ ;  /* 0x000000c900177224 */ /* 0x000fce00078e02ff */
.L_x_379:
[----:B------:R-:W-:Y:S05]  /*10b60*/  BSYNC B1 ;  /* 0x0000000000017941 */ /* 0x000fea0003800000 */
.L_x_378:
[----:B---3--:R-:W-:Y:S01]  /*10b70*/  @!P4 IMAD R5, R28, R202, R23 ;  /* 0x000000ca1c05c224 */ /* 0x008fe200078e0217 */
[----:B------:R-:W-:Y:S04]  /*10b80*/  BSSY B1, `(.L_x_380) ;  /* 0x0000006000017945 */ /* 0x000fe80003800000 */
[----:B------:R3:W-:Y:S01]  /*10b90*/  @!P4 STG.E.U8 desc[UR52][R10.64+0xa8], R5 ;  /* 0x0000a8050a00c986 */ /* 0x0007e2000c101134 */
[----:B------:R-:W-:Y:S05]  /*10ba0*/  @P1 BRA `(.L_x_381) ;  /* 0x00000000000c1947 */ /* 0x000fea0003800000 */
[----:B------:R-:W5:Y:S02]  /*10bb0*/  LDG.E.U8 R200, desc[UR52][R6.64+0xa9] ;  /* 0x0000a93406c87981 */ /* 0x000f64000c1e1100 */
[----:B-----5:R-:W-:-:S05]  /*10bc0*/  PRMT R0, R200, 0x8880, RZ ;  /* 0x00008880c8007816 */ /* 0x020fca00000000ff */
[----:B------:R-:W-:-:S07]  /*10bd0*/  IMAD R23, R0, R201, RZ ;  /* 0x000000c900177224 */ /* 0x000fce00078e02ff */
.L_x_381:
[----:B------:R-:W-:Y:S05]  /*10be0*/  BSYNC B1 ;  /* 0x0000000000017941 */ /* 0x000fea0003800000 */
.L_x_380:
[----:B------:R-:W-:Y:S01]  /*10bf0*/  @!P1 IMAD R29, R29, R202, R23 ;  /* 0x000000ca1d1d9224 */ /* 0x000fe200078e0217 */
[----:B------:R-:W-:Y:S04]  /*10c00*/  BSSY B1, `(.L_x_382) ;  /* 0x0000006000017945 */ /* 0x000fe80003800000 */
[----:B------:R0:W-:Y:S01]  /*10c10*/  @!P1 STG.E.U8 desc[UR52][R10.64+0xa9], R29 ;  /* 0x0000a91d0a009986 */ /* 0x0001e2000c101134 */
[----:B------:R-:W-:Y:S05]  /*10c20*/  @P6 BRA `(.L_x_383) ;  /* 0x00000000000c6947 */ /* 0x000fea0003800000 */
[----:B------:R-:W5:Y:S02]  /*10c30*/  LDG.E.U8 R200, desc[UR52][R208.64+0xa8] ;  /* 0x0000a834d0c87981 */ /* 0x000f64000c1e1100 */
[----:B-----5:R-:W-:-:S05]  /*10c40*/  PRMT R0, R200, 0x8880, RZ ;  /* 0x00008880c8007816 */ /* 0x020fca00000000ff */
[----:B------:R-:W-:-:S07]  /*10c50*/  IMAD R23, R0, R201, RZ ;  /* 0x000000c900177224 */ /* 0x000fce00078e02ff */
.L_x_383:
[----:B------:R-:W-:Y:S05]  /*10c60*/  BSYNC B1 ;  /* 0x0000000000017941 */ /* 0x000fea0003800000 */
.L_x_382:
[----:B---3--:R-:W-:Y:S01]  /*10c70*/  @!P6 IMAD R5, R30, R202, R23 ;  /* 0x000000ca1e05e224 */ /* 0x008fe200078e0217 */
[----:B------:R-:W-:Y:S01]  /*10c80*/  ISETP.LT.OR P0, PT, R3, 0xaa, !P0 ;  /* 0x000000aa0300780c */ /* 0x000fe20004701670 */
[----:B------:R-:W-:Y:S03]  /*10c90*/  BSSY B1, `(.L_x_384) ;  /* 0x0000006000017945 */ /* 0x000fe60003800000 */
[----:B------:R3:W-:Y:S09]  /*10ca0*/  @!P6 STG.E.U8 desc[UR52][R8.64+0xa8], R5 ;  /* 0x0000a8050800e986 */ /* 0x0007f2000c101134 */
[----:B------:R-:W-:Y:S05]  /*10cb0*/  @P0 BRA `(.L_x_385) ;  /* 0x00000000000c0947 */ /* 0x000fea0003800000 */
[----:B------:R-:W5:Y:S02]  /*10cc0*/  LDG.E.U8 R200, desc[UR52][R208.64+0xa9] ;  /* 0x0000a934d0c87981 */ /* 0x000f64000c1e1100 */
[----:B-----5:R-:W-:-:S05]  /*10cd0*/  PRMT R0, R200, 0x8880, RZ ;  /* 0x00008880c8007816 */ /* 0x020fca00000000ff */
[----:B------:R-:W-:-:S07]  /*10ce0*/  IMAD R23, R0, R201, RZ ;  /* 0x000000c900177224 */ /* 0x000fce00078e02ff */
.L_x_385:
[----:B------:R-:W-:Y:S05]  /*10cf0*/  BSYNC B1 ;  /* 0x0000000000017941 */ /* 0x000fea0003800000 */
.L_x_384:
[----:B------:R-:W-:Y:S01]  /*10d00*/  IMAD R23, R31, R202, R23 ;  /* 0x000000ca1f177224 */ /* 0x000fe200078e0217 */
[----:B------:R-:W-:Y:S06]  /*10d10*/  @P0 BRA `(.L_x_386) ;  /* 0x0000002000580947 */ /* 0x000fec0003800000 */
[----:B------:R0:W-:Y:S01]  /*10d20*/  STG.E.U8 desc[UR52][R8.64+0xa9], R23 ;  /* 0x0000a91708007986 */ /* 0x0001e2000c101134 */
[----:B------:R-:W-:Y:S05]  /*10d30*/  BRA `(.L_x_386) ;  /* 0x0000002000507947 */ /* 0x000fea0003800000 */
.L_x_33:
[C---:B------:R-:W-:Y:S02]  /*10d40*/  ISETP.GE.AND P2, PT, R0.reuse, 0x1, PT ;  /* 0x000000010000780c */ /* 0x040fe40003f46270 */
[----:B------:R-:W-:Y:S02]  /*10d50*/  ISETP.GE.AND P3, PT, R0, 0x9, PT ;  /* 0x000000090000780c */ /* 0x000fe40003f66270 */
[C---:B------:R-:W-:Y:S02]  /*10d60*/  ISETP.LT.OR P4, PT, R3.reuse, 0x1, !P2 ;  /* 0x000000010300780c */ /* 0x040fe40005781670 */
[C---:B------:R-:W-:Y:S02]  /*10d70*/  ISETP.LT.OR P5, PT, R3.reuse, 0x2, !P2 ;  /* 0x000000020300780c */ /* 0x040fe400057a1670 */
[C---:B------:R-:W-:Y:S02]  /*10d80*/  ISETP.LT.OR P6, PT, R3.reuse, 0x1, !P3 ;  /* 0x000000010300780c */ /* 0x040fe40005fc1670 */
[----:B------:R-:W-:-:S02]  /*10d90*/  ISETP.LT.OR P0, PT, R3, 0x2, !P3 ;  /* 0x000000020300780c */ /* 0x000fc40005f01670 */
[----:B------:R-:W-:-:S05]  /*10da0*/  ISETP.LT.OR P1, PT, R3, 0x9, !P2 ;  /* 0x000000090300780c */ /* 0x000fca0005721670 */
[-C--:B------:R-:W-:Y:S02]  /*10db0*/  @!P4 IMAD R5, R192, R202.reuse, RZ ;  /* 0x000000cac005c224 */ /* 0x080fe400078e02ff */
[-C--:B------:R-:W-:Y:S02]  /*10dc0*/  @!P5 IMAD R193, R193, R202.reuse, RZ ;  /* 0x000000cac1c1d224 */ /* 0x080fe400078e02ff */
[-C--:B------:R-:W-:Y:S01]  /*10dd0*/  @!P6 IMAD R7, R194, R202.reuse, RZ ;  /* 0x000000cac207e224 */ /* 0x080fe200078e02ff */
[----:B------:R0:W-:Y:S01]  /*10de0*/  @!P4 STG.E.U8 desc[UR52][R14.64], R5 ;  /* 0x000000050e00c986 */ /* 0x0001e2000c101134 */
[----:B------:R-:W-:Y:S01]  /*10df0*/  ISETP.LT.OR P4, PT, R3, 0xa, !P2 ;  /* 0x0000000a0300780c */ /* 0x000fe20005781670 */
[-C--:B------:R-:W-:Y:S02]  /*10e00*/  @!P0 IMAD R195, R195, R202.reuse, RZ ;  /* 0x000000cac3c38224 */ /* 0x080fe400078e02ff */
[----:B------:R-:W-:Y:S01]  /*10e10*/  @!P5 STG.E.U8 desc[UR52][R14.64+0x1], R193 ;  /* 0x000001c10e00d986 */ /* 0x000fe2000c101134 */
[----:B------:R-:W-:Y:S01]  /*10e20*/  ISETP.LT.OR P5, PT, R3, 0x9, !P3 ;  /* 0x000000090300780c */ /* 0x000fe20005fa1670 */
[----:B------:R-:W-:-:S02]  /*10e30*/  @!P1 IMAD R19, R196, R202, RZ ;  /* 0x000000cac4139224 */ /* 0x000fc400078e02ff */
[----:B------:R1:W-:Y:S01]  /*10e40*/  @!P6 STG.E.U8 desc[UR52][R12.64], R7 ;  /* 0x000000070c00e986 */ /* 0x0003e2000c101134 */
[----:B------:R-:W-:-:S03]  /*10e50*/  ISETP.LT.OR P6, PT, R3, 0xa, !P3 ;  /* 0x0000000a0300780c */ /* 0x000fc60005fc1670 */
[----:B------:R-:W-:Y:S01]  /*10e60*/  @!P0 STG.E.U8 desc[UR52][R12.64+0x1], R195 ;  /* 0x000001c30c008986 */ /* 0x000fe2000c101134 */
[C---:B------:R-:W-:Y:S01]  /*10e70*/  ISETP.GE.AND P0, PT, R0.reuse, 0x81, PT ;  /* 0x000000810000780c */ /* 0x040fe20003f06270 */
[-C--:B------:R-:W-:Y:S02]  /*10e80*/  @!P4 IMAD R197, R197, R202.reuse, RZ ;  /* 0x000000cac5c5c224 */ /* 0x080fe400078e02ff */
[----:B------:R2:W-:Y:S01]  /*10e90*/  @!P1 STG.E.U8 desc[UR52][R14.64+0x8], R19 ;  /* 0x000008130e009986 */ /* 0x0005e2000c101134 */
[----:B------:R-:W-:Y:S01]  /*10ea0*/  ISETP.GE.AND P1, PT, R0, 0x89, PT ;  /* 0x000000890000780c */ /* 0x000fe20003f26270 */
[-C--:B0-----:R-:W-:Y:S02]  /*10eb0*/  @!P5 IMAD R5, R198, R202.reuse, RZ ;  /* 0x000000cac605d224 */ /* 0x081fe400078e02ff */
[----:B------:R-:W-:Y:S01]  /*10ec0*/  @!P4 STG.E.U8 desc[UR52][R14.64+0x9], R197 ;  /* 0x000009c50e00c986 */ /* 0x000fe2000c101134 */
[----:B------:R-:W-:Y:S01]  /*10ed0*/  ISETP.LT.OR P4, PT, R3, 0x1, !P0 ;  /* 0x000000010300780c */ /* 0x000fe20004781670 */
[----:B------:R-:W-:-:S02]  /*10ee0*/  @!P6 IMAD R199, R199, R202, RZ ;  /* 0x000000cac7c7e224 */ /* 0x000fc400078e02ff */
[----:B------:R0:W-:Y:S01]  /*10ef0*/  @!P5 STG.E.U8 desc[UR52][R12.64+0x8], R5 ;  /* 0x000008050c00d986 */ /* 0x0001e2000c101134 */
[----:B------:R-:W-:-:S03]  /*10f00*/  ISETP.LT.OR P5, PT, R3, 0x2, !P0 ;  /* 0x000000020300780c */ /* 0x000fc600047a1670 */
[----:B------:R-:W-:Y:S01]  /*10f10*/  @!P6 STG.E.U8 desc[UR52][R12.64+0x9], R199 ;  /* 0x000009c70c00e986 */ /* 0x000fe2000c101134 */
[----:B------:R-:W-:-:S05]  /*10f20*/  ISETP.LT.OR P6, PT, R3, 0x1, !P1 ;  /* 0x000000010300780c */ /* 0x000fca0004fc1670 */
[----:B-1----:R-:W-:-:S04]  /*10f30*/  @!P4 IMAD R7, R184, R202, RZ ;  /* 0x000000cab807c224 */ /* 0x002fc800078e02ff */
[-C--:B------:R-:W-:Y:S01]  /*10f40*/  @!P5 IMAD R185, R185, R202.reuse, RZ ;  /* 0x000000cab9b9d224 */ /* 0x080fe200078e02ff */
[----:B------:R1:W-:Y:S01]  /*10f50*/  @!P4 STG.E.U8 desc[UR52][R10.64], R7 ;  /* 0x000000070a00c986 */ /* 0x0003e2000c101134 */
[C---:B------:R-:W-:Y:S02]  /*10f60*/  ISETP.LT.OR P4, PT, R3.reuse, 0x2, !P1 ;  /* 0x000000020300780c */ /* 0x040fe40004f81670 */
[----:B--2---:R-:W-:Y:S01]  /*10f70*/  @!P6 IMAD R19, R186, R202, RZ ;  /* 0x000000caba13e224 */ /* 0x004fe200078e02ff */
[----:B------:R-:W-:Y:S01]  /*10f80*/  @!P5 STG.E.U8 desc[UR52][R10.64+0x1], R185 ;  /* 0x000001b90a00d986 */ /* 0x000fe2000c101134 */
[----:B------:R-:W-:-:S03]  /*10f90*/  ISETP.LT.OR P5, PT, R3, 0x9, !P0 ;  /* 0x000000090300780c */ /* 0x000fc600047a1670 */
[----:B------:R2:W-:Y:S01]  /*10fa0*/  @!P6 STG.E.U8 desc[UR52][R8.64], R19 ;  /* 0x000000130800e986 */ /* 0x0005e2000c101134 */
[----:B------:R-:W-:-:S05]  /*10fb0*/  ISETP.LT.OR P6, PT, R3, 0xa, !P0 ;  /* 0x0000000a0300780c */ /* 0x000fca00047c1670 */
[----:B------:R-:W-:-:S04]  /*10fc0*/  @!P4 IMAD R187, R187, R202, RZ ;  /* 0x000000cabbbbc224 */ /* 0x000fc800078e02ff */
[-C--:B0-----:R-:W-:Y:S01]  /*10fd0*/  @!P5 IMAD R5, R188, R202.reuse, RZ ;  /* 0x000000cabc05d224 */ /* 0x081fe200078e02ff */
[----:B------:R-:W-:Y:S01]  /*10fe0*/  @!P4 STG.E.U8 desc[UR52][R8.64+0x1], R187 ;  /* 0x000001bb0800c986 */ /* 0x000fe2000c101134 */
[----:B------:R-:W-:Y:S02]  /*10ff0*/  ISETP.LT.OR P4, PT, R3, 0x9, !P1 ;  /* 0x000000090300780c */ /* 0x000fe40004f81670 */
[----:B------:R-:W-:Y:S01]  /*11000*/  @!P6 IMAD R189, R189, R202, RZ ;  /* 0x000000cabdbde224 */ /* 0x000fe200078e02ff */
        /* <DEDUP_REMOVED lines=451> */
[C---:B------:R-:W-:Y:S02]  /*12c40*/  ISETP.LT.OR P2, PT, R3.reuse, 0xaa, !P2 ;  /* 0x000000aa0300780c */ /* 0x040fe40005741670 */
[C---:B------:R-:W-:Y:S01]  /*12c50*/  ISETP.LT.OR P5, PT, R3.reuse, 0xa9, !P3 ;  /* 0x000000a90300780c */ /* 0x040fe20005fa1670 */
[----:B------:R-:W-:Y:S01]  /*12c60*/  @!P6 STG.E.U8 desc[UR52][R12.64+0xa1], R35 ;  /* 0x0000a1230c00e986 */ /* 0x000fe2000c101134 */
[----:B------:R-:W-:-:S02]  /*12c70*/  ISETP.LT.OR P3, PT, R3, 0xaa, !P3 ;  /* 0x000000aa0300780c */ /* 0x000fc40005f61670 */
[----:B------:R-:W-:-:S03]  /*12c80*/  ISETP.LT.OR P6, PT, R3, 0xa1, !P0 ;  /* 0x000000a10300780c */ /* 0x000fc600047c1670 */
[----:B-1----:R-:W-:-:S04]  /*12c90*/  @!P4 IMAD R7, R36, R202, RZ ;  /* 0x000000ca2407c224 */ /* 0x002fc800078e02ff */
[-C--:B------:R-:W-:Y:S01]  /*12ca0*/  @!P2 IMAD R37, R37, R202.reuse, RZ ;  /* 0x000000ca2525a224 */ /* 0x080fe200078e02ff */
[----:B------:R1:W-:Y:S01]  /*12cb0*/  @!P4 STG.E.U8 desc[UR52][R14.64+0xa8], R7 ;  /* 0x0000a8070e00c986 */ /* 0x0003e2000c101134 */
[-C--:B--2---:R-:W-:Y:S01]  /*12cc0*/  @!P5 IMAD R19, R38, R202.reuse, RZ ;  /* 0x000000ca2613d224 */ /* 0x084fe200078e02ff */
[----:B------:R-:W-:Y:S01]  /*12cd0*/  ISETP.LT.OR P4, PT, R3, 0xa9, !P0 ;  /* 0x000000a90300780c */ /* 0x000fe20004781670 */
[-C--:B------:R-:W-:Y:S01]  /*12ce0*/  @!P3 IMAD R39, R39, R202.reuse, RZ ;  /* 0x000000ca2727b224 */ /* 0x080fe200078e02ff */
[----:B------:R-:W-:Y:S01]  /*12cf0*/  @!P2 STG.E.U8 desc[UR52][R14.64+0xa9], R37 ;  /* 0x0000a9250e00a986 */ /* 0x000fe2000c101134 */
[----:B0-----:R-:W-:Y:S01]  /*12d00*/  @!P6 IMAD R5, R24, R202, RZ ;  /* 0x000000ca1805e224 */ /* 0x001fe200078e02ff */
[C---:B------:R-:W-:Y:S02]  /*12d10*/  ISETP.LT.OR P2, PT, R3.reuse, 0xa2, !P0 ;  /* 0x000000a20300780c */ /* 0x040fe40004741670 */
[----:B------:R-:W-:Y:S01]  /*12d20*/  @!P5 STG.E.U8 desc[UR52][R12.64+0xa8], R19 ;  /* 0x0000a8130c00d986 */ /* 0x000fe2000c101134 */
[----:B------:R-:W-:-:S02]  /*12d30*/  ISETP.LT.OR P0, PT, R3, 0xaa, !P0 ;  /* 0x000000aa0300780c */ /* 0x000fc40004701670 */
[C---:B------:R-:W-:Y:S01]  /*12d40*/  ISETP.LT.OR P5, PT, R3.reuse, 0xa9, !P1 ;  /* 0x000000a90300780c */ /* 0x040fe20004fa1670 */
[----:B------:R-:W-:Y:S01]  /*12d50*/  @!P3 STG.E.U8 desc[UR52][R12.64+0xa9], R39 ;  /* 0x0000a9270c00b986 */ /* 0x000fe2000c101134 */
[C---:B------:R-:W-:Y:S02]  /*12d60*/  ISETP.LT.OR P3, PT, R3.reuse, 0xa1, !P1 ;  /* 0x000000a10300780c */ /* 0x040fe40004f61670 */
[-C--:B-1----:R-:W-:Y:S01]  /*12d70*/  @!P4 IMAD R7, R28, R202.reuse, RZ ;  /* 0x000000ca1c07c224 */ /* 0x082fe200078e02ff */
[----:B------:R0:W-:Y:S01]  /*12d80*/  @!P6 STG.E.U8 desc[UR52][R10.64+0xa0], R5 ;  /* 0x0000a0050a00e986 */ /* 0x0001e2000c101134 */
[C---:B------:R-:W-:Y:S02]  /*12d90*/  ISETP.LT.OR P6, PT, R3.reuse, 0xa2, !P1 ;  /* 0x000000a20300780c */ /* 0x040fe40004fc1670 */
[----:B------:R-:W-:Y:S01]  /*12da0*/  ISETP.LT.OR P1, PT, R3, 0xaa, !P1 ;  /* 0x000000aa0300780c */ /* 0x000fe20004f21670 */
[-C--:B------:R-:W-:Y:S02]  /*12db0*/  @!P2 IMAD R25, R25, R202.reuse, RZ ;  /* 0x000000ca1919a224 */ /* 0x080fe400078e02ff */
[----:B------:R-:W-:-:S03]  /*12dc0*/  @!P0 IMAD R29, R29, R202, RZ ;  /* 0x000000ca1d1d8224 */ /* 0x000fc600078e02ff */
[----:B------:R1:W-:Y:S01]  /*12dd0*/  @!P2 STG.E.U8 desc[UR52][R10.64+0xa1], R25 ;  /* 0x0000a1190a00a986 */ /* 0x0003e2000c101134 */
[-C--:B------:R-:W-:Y:S02]  /*12de0*/  @!P3 IMAD R3, R26, R202.reuse, RZ ;  /* 0x000000ca1a03b224 */ /* 0x080fe400078e02ff */
[-C--:B0-----:R-:W-:Y:S02]  /*12df0*/  @!P5 IMAD R5, R30, R202.reuse, RZ ;  /* 0x000000ca1e05d224 */ /* 0x081fe400078e02ff */
[-C--:B------:R-:W-:Y:S01]  /*12e00*/  @!P6 IMAD R27, R27, R202.reuse, RZ ;  /* 0x000000ca1b1be224 */ /* 0x080fe200078e02ff */
[----:B------:R1:W-:Y:S01]  /*12e10*/  @!P3 STG.E.U8 desc[UR52][R8.64+0xa0], R3 ;  /* 0x0000a0030800b986 */ /* 0x0003e2000c101134 */
[----:B------:R-:W-:-:S03]  /*12e20*/  @!P1 IMAD R31, R31, R202, RZ ;  /* 0x000000ca1f1f9224 */ /* 0x000fc600078e02ff */
[----:B------:R1:W-:Y:S04]  /*12e30*/  @!P6 STG.E.U8 desc[UR52][R8.64+0xa1], R27 ;  /* 0x0000a11b0800e986 */ /* 0x0003e8000c101134 */
[----:B------:R1:W-:Y:S04]  /*12e40*/  @!P4 STG.E.U8 desc[UR52][R10.64+0xa8], R7 ;  /* 0x0000a8070a00c986 */ /* 0x0003e8000c101134 */
[----:B------:R1:W-:Y:S04]  /*12e50*/  @!P0 STG.E.U8 desc[UR52][R10.64+0xa9], R29 ;  /* 0x0000a91d0a008986 */ /* 0x0003e8000c101134 */
[----:B------:R1:W-:Y:S04]  /*12e60*/  @!P5 STG.E.U8 desc[UR52][R8.64+0xa8], R5 ;  /* 0x0000a8050800d986 */ /* 0x0003e8000c101134 */
[----:B------:R1:W-:Y:S02]  /*12e70*/  @!P1 STG.E.U8 desc[UR52][R8.64+0xa9], R31 ;  /* 0x0000a91f08009986 */ /* 0x0003e4000c101134 */
.L_x_386:
[----:B------:R-:W-:Y:S05]  /*12e80*/  BSYNC B0 ;  /* 0x0000000000007941 */ /* 0x000fea0003800000 */
.L_x_32:
[----:B------:R-:W-:Y:S01]  /*12e90*/  ULDC UR4, c[0x0][0xc] ;  /* 0x0000030000047ab9 */ /* 0x000fe20000000800 */
[----:B------:R-:W-:Y:S01]  /*12ea0*/  ULDC UR5, c[0x0][0x10] ;  /* 0x0000040000057ab9 */ /* 0x000fe20000000800 */
[----:B-1----:R-:W1:Y:S01]  /*12eb0*/  LDC R3, c[0x0][0x14] ;  /* 0x00000500ff037b82 */ /* 0x002e620000000800 */
[----:B------:R-:W-:Y:S01]  /*12ec0*/  UIMAD.WIDE.U32 UR4, UR4, UR5, URZ ;  /* 0x00000005040472a5 */ /* 0x000fe2000f8e003f */
[----:B------:R-:W-:Y:S01]  /*12ed0*/  IMAD.MOV.U32 R19, RZ, RZ, R17 ;  /* 0x000000ffff137224 */ /* 0x000fe200078e0011 */
[----:B------:R-:W-:Y:S01]  /*12ee0*/  UMOV UR60, 0xffffffff ;  /* 0xffffffff003c7882 */ /* 0x000fe20000000000 */
[----:B------:R-:W-:-:S03]  /*12ef0*/  PRMT R0, RZ, 0x7610, R0 ;  /* 0x00007610ff007816 */ /* 0x000fc60000000000 */
[----:B-1----:R-:W-:-:S04]  /*12f00*/  IMAD.WIDE.U32 R18, R3, UR4, R18 ;  /* 0x0000000403127c25 */ /* 0x002fc8000f8e0012 */
[----:B------:R-:W-:Y:S01]  /*12f10*/  IMAD R3, R3, UR5, RZ ;  /* 0x0000000503037c24 */ /* 0x000fe2000f8e02ff */
[----:B------:R-:W-:Y:S02]  /*12f20*/  ULDC.64 UR4, c[0x0][0x650] ;  /* 0x0001940000047ab9 */ /* 0x000fe40000000a00 */
[----:B------:R-:W-:Y:S01]  /*12f30*/  ISETP.GE.U32.AND P0, PT, R18, UR4, PT ;  /* 0x0000000412007c0c */ /* 0x000fe2000bf06070 */
[----:B------:R-:W-:Y:S01]  /*12f40*/  IMAD.IADD R17, R19, 0x1, R3 ;  /* 0x0000000113117824 */ /* 0x000fe200078e0203 */
[----:B------:R-:W-:Y:S02]  /*12f50*/  UMOV UR4, 0xffffffff ;  /* 0xffffffff00047882 */ /* 0x000fe40000000000 */
[----:B------:R-:W-:Y:S02]  /*12f60*/  IMAD.U32 R19, RZ, RZ, UR4 ;  /* 0x00000004ff137e24 */ /* 0x000fe4000f8e00ff */
[----:B------:R-:W-:-:S13]  /*12f70*/  ISETP.GE.U32.AND.EX P0, PT, R17, UR5, PT, P0 ;  /* 0x0000000511007c0c */ /* 0x000fda000bf06100 */
[----:B------:R-:W-:Y:S05]  /*12f80*/  @P0 BRA `(.L_x_387) ;  /* 0x0000000400900947 */ /* 0x000fea0003800000 */
[----:B------:R-:W1:Y:S01]  /*12f90*/  S2UR UR6, SR_CTAID.X ;  /* 0x00000000000679c3 */ /* 0x000e620000002500 */
[----:B------:R-:W-:Y:S01]  /*12fa0*/  ULDC.64 UR12, c[0x0][0x628] ;  /* 0x00018a00000c7ab9 */ /* 0x000fe20000000a00 */
[----:B------:R-:W-:Y:S01]  /*12fb0*/  ULDC UR4, c[0x0][0x150] ;  /* 0x0000540000047ab9 */ /* 0x000fe20000000800 */
[----:B------:R-:W-:Y:S01]  /*12fc0*/  ISETP.NE.U32.AND P0, PT, RZ, UR12, PT ;  /* 0x0000000cff007c0c */ /* 0x000fe2000bf05070 */
[----:B------:R-:W-:Y:S01]  /*12fd0*/  ULDC UR15, c[0x0][0x630] ;  /* 0x00018c00000f7ab9 */ /* 0x000fe20000000800 */
[C---:B------:R-:W-:Y:S01]  /*12fe0*/  R2UR UR16, R18.reuse ;  /* 0x00000000121072ca */ /* 0x040fe200000e0000 */
[----:B------:R-:W-:Y:S01]  /*12ff0*/  ULDC UR19, c[0x0][0x154] ;  /* 0x0000550000137ab9 */ /* 0x000fe20000000800 */
[----:B------:R-:W-:Y:S01]  /*13000*/  ISETP.NE.AND.EX P0, PT, RZ, UR13, PT, P0 ;  /* 0x0000000dff007c0c */ /* 0x000fe2000bf05300 */
[----:B------:R-:W0:Y:S01]  /*13010*/  S2UR UR18, SR_CTAID.Y ;  /* 0x00000000001279c3 */ /* 0x000e220000002600 */
[----:B------:R-:W-:Y:S02]  /*13020*/  R2UR UR17, R17 ;  /* 0x00000000111172ca */ /* 0x000fe400000e0000 */
[----:B------:R-:W-:-:S02]  /*13030*/  R2UR UR10, R18 ;  /* 0x00000000120a72ca */ /* 0x000fc400000e0000 */
[----:B------:R-:W-:Y:S02]  /*13040*/  R2UR UR11, R17 ;  /* 0x00000000110b72ca */ /* 0x000fe400000e0000 */
[----:B-1----:R-:W-:-:S05]  /*13050*/  I2FP.F32.U32 R0, UR6 ;  /* 0x0000000600007c45 */ /* 0x002fca0008201000 */
[----:B------:R-:W-:-:S04]  /*13060*/  FMUL R0, R0, UR4 ;  /* 0x0000000400007c20 */ /* 0x000fc80008400000 */
[----:B------:R1:W0:Y:S01]  /*13070*/  F2I.U32.TRUNC.NTZ R3, R0 ;  /* 0x0000000000037305 */ /* 0x000222000020f000 */
        /* <DEDUP_REMOVED lines=13> */
.L_x_388:
[----:B------:R-:W-:Y:S01]  /*13150*/  USHF.R.U64 UR60, UR10, UR15, UR11 ;  /* 0x0000000f0a3c7299 */ /* 0x000fe2000800120b */
[----:B01----:R-:W-:Y:S01]  /*13160*/  I2FP.F32.U32 R0, UR18 ;  /* 0x0000001200007c45 */ /* 0x003fe20008201000 */
[----:B------:R-:W-:Y:S02]  /*13170*/  USHF.R.U32.HI UR4, URZ, UR15, UR11 ;  /* 0x0000000f3f047299 */ /* 0x000fe4000801160b */
[----:B------:R-:W-:Y:S02]  /*13180*/  UIADD3 UR10, UP0, URZ, -UR60, URZ ;  /* 0x8000003c3f0a7290 */ /* 0x000fe4000ff1e03f */
[----:B------:R-:W-:Y:S01]  /*13190*/  FMUL R0, R0, UR19 ;  /* 0x0000001300007c20 */ /* 0x000fe20008400000 */
[----:B------:R-:W-:Y:S01]  /*131a0*/  ULDC.64 UR12, c[0x0][0x620] ;  /* 0x00018800000c7ab9 */ /* 0x000fe20000000a00 */
[----:B------:R-:W-:Y:S01]  /*131b0*/  UIADD3.X UR4, URZ, ~UR4, URZ, UP0, !UPT ;  /* 0x800000043f047290 */ /* 0x000fe200087fe43f */
[----:B------:R-:W-:Y:S01]  /*131c0*/  UMOV UR8, UR16 ;  /* 0x0000001000087c82 */ /* 0x000fe20008000000 */
[----:B------:R-:W-:-:S02]  /*131d0*/  UMOV UR9, UR17 ;  /* 0x0000001100097c82 */ /* 0x000fc40008000000 */
[----:B------:R-:W-:Y:S01]  /*131e0*/  UIMAD UR4, UR4, UR12, URZ ;  /* 0x0000000c040472a4 */ /* 0x000fe2000f8e023f */
[----:B------:R-:W0:Y:S01]  /*131f0*/  F2I.U32.TRUNC.NTZ R0, R0 ;  /* 0x0000000000007305 */ /* 0x000e22000020f000 */
[----:B------:R-:W-:Y:S01]  /*13200*/  UIMAD.WIDE.U32 UR8, UR10, UR12, UR8 ;  /* 0x0000000c0a0872a5 */ /* 0x000fe2000f8e0008 */
[----:B------:R-:W-:Y:S01]  /*13210*/  R2UR UR12, R3 ;  /* 0x00000000030c72ca */ /* 0x000fe200000e0000 */
[----:B------:R-:W-:Y:S01]  /*13220*/  UIMAD UR10, UR10, UR13, UR4 ;  /* 0x0000000d0a0a72a4 */ /* 0x000fe2000f8e0204 */
[----:B------:R-:W-:Y:S01]  /*13230*/  ULDC UR11, c[0x0][0x618] ;  /* 0x00018600000b7ab9 */ /* 0x000fe20000000800 */
[----:B------:R-:W-:Y:S02]  /*13240*/  ULDC UR21, c[0x0][0x658] ;  /* 0x0001960000157ab9 */ /* 0x000fe40000000800 */
[----:B------:R-:W-:Y:S01]  /*13250*/  UIADD3 UR9, UR9, UR10, URZ ;  /* 0x0000000a09097290 */ /* 0x000fe2000fffe03f */
[----:B------:R-:W-:Y:S01]  /*13260*/  UMOV UR15, 0xffffffff ;  /* 0xffffffff000f7882 */ /* 0x000fe20000000000 */
[----:B------:R-:W-:Y:S01]  /*13270*/  ULDC.64 UR4, c[0x0][0x640] ;  /* 0x0001900000047ab9 */ /* 0x000fe20000000a00 */
[----:B------:R-:W-:Y:S01]  /*13280*/  USHF.L.U32 UR15, UR15, UR21, URZ ;  /* 0x000000150f0f7299 */ /* 0x000fe2000800063f */
[----:B------:R-:W-:Y:S01]  /*13290*/  ISETP.NE.U32.AND P0, PT, RZ, UR4, PT ;  /* 0x00000004ff007c0c */ /* 0x000fe2000bf05070 */
[----:B------:R-:W-:-:S02]  /*132a0*/  USHF.R.U64 UR16, UR8, UR11, UR9 ;  /* 0x0000000b08107299 */ /* 0x000fc40008001209 */
[----:B------:R-:W-:Y:S01]  /*132b0*/  USHF.R.U32.HI UR8, URZ, UR11, UR9 ;  /* 0x0000000b3f087299 */ /* 0x000fe20008011609 */
[----:B0-----:R-:W-:Y:S01]  /*132c0*/  R2UR UR14, R0 ;  /* 0x00000000000e72ca */ /* 0x001fe200000e0000 */
[----:B------:R-:W-:Y:S01]  /*132d0*/  ULDC UR17, c[0x0][0x608] ;  /* 0x0001820000117ab9 */ /* 0x000fe20000000800 */
[----:B------:R-:W-:Y:S01]  /*132e0*/  ULOP3.LUT UR22, URZ, UR15, URZ, 0x33, !UPT ;  /* 0x0000000f3f167292 */ /* 0x000fe2000f8e333f */
[----:B------:R-:W-:Y:S01]  /*132f0*/  ISETP.NE.AND.EX P0, PT, RZ, UR5, PT, P0 ;  /* 0x00000005ff007c0c */ /* 0x000fe2000bf05300 */
[----:B------:R-:W-:Y:S02]  /*13300*/  USHF.R.U64 UR15, UR16, UR17, UR8 ;  /* 0x00000011100f7299 */ /* 0x000fe40008001208 */
[----:B------:R-:W-:Y:S02]  /*13310*/  USHF.R.U32.HI UR8, URZ, UR17, UR8 ;  /* 0x000000113f087299 */ /* 0x000fe40008011608 */
[----:B------:R-:W-:Y:S02]  /*13320*/  UIADD3 UR12, -UR12, URZ, URZ ;  /* 0x0000003f0c0c7290 */ /* 0x000fe4000fffe13f */
[----:B------:R-:W-:Y:S01]  /*13330*/  USHF.R.U64 UR17, UR15, UR21, UR8 ;  /* 0x000000150f117299 */ /* 0x000fe20008001208 */
[----:B------:R-:W-:Y:S01]  /*13340*/  UMOV UR19, 0x1 ;  /* 0x0000000100137882 */ /* 0x000fe20000000000 */
[----:B------:R-:W-:Y:S01]  /*13350*/  ULDC UR13, c[0x0][0x144] ;  /* 0x00005100000d7ab9 */ /* 0x000fe20000000800 */
[----:B------:R-:W-:Y:S01]  /*13360*/  ULDC UR7, c[0x0][0x600] ;  /* 0x0001800000077ab9 */ /* 0x000fe20000000800 */
[----:B------:R-:W-:-:S02]  /*13370*/  USHF.L.U32 UR25, UR19, UR21, URZ ;  /* 0x0000001513197299 */ /* 0x000fc4000800063f */
[----:B------:R-:W-:Y:S02]  /*13380*/  USHF.R.U32.HI UR8, URZ, UR21, UR8 ;  /* 0x000000153f087299 */ /* 0x000fe40008011608 */
[----:B------:R-:W-:Y:S02]  /*13390*/  UIMAD UR21, UR13, UR12, UR6 ;  /* 0x0000000c0d1572a4 */ /* 0x000fe4000f8e0206 */
[----:B------:R-:W-:Y:S02]  /*133a0*/  UIADD3 UR20, UR7, -0x1, URZ ;  /* 0xffffffff07147890 */ /* 0x000fe4000fffe03f */
[----:B------:R-:W-:Y:S01]  /*133b0*/  UIADD3 UR19, -UR14, URZ, URZ ;  /* 0x0000003f0e137290 */ /* 0x000fe2000fffe13f */
[----:B------:R-:W-:Y:S01]  /*133c0*/  ULDC UR26, c[0x0][0x148] ;  /* 0x00005200001a7ab9 */ /* 0x000fe20000000800 */
[----:B------:R-:W-:Y:S01]  /*133d0*/  ULDC UR23, c[0x0][0x648] ;  /* 0x0001920000177ab9 */ /* 0x000fe20000000800 */
[----:B------:R-:W-:Y:S01]  /*133e0*/  ULDC UR24, c[0x0][0x638] ;  /* 0x00018e0000187ab9 */ /* 0x000fe20000000800 */
[----:B------:R-:W-:Y:S01]  /*133f0*/  UMOV UR6, UR17 ;  /* 0x0000001100067c82 */ /* 0x000fe20008000000 */
[----:B------:R-:W-:Y:S07]  /*13400*/  @!P0 BRA `(.L_x_389) ;  /* 0x0000000000308947 */ /* 0x000fee0003800000 */
        /* <DEDUP_REMOVED lines=12> */
.L_x_389:
[----:B------:R-:W-:Y:S01]  /*134d0*/  R2UR UR4, R22 ;  /* 0x00000000160472ca */ /* 0x000fe200000e0000 */
[----:B------:R-:W-:Y:S01]  /*134e0*/  ULOP3.LUT UR16, UR16, UR20, URZ, 0xc0, !UPT ;  /* 0x0000001410107292 */ /* 0x000fe2000f8ec03f */
[----:B------:R-:W-:-:S11]  /*134f0*/  IMAD.MOV.U32 R0, RZ, RZ, 0x1 ;  /* 0x00000001ff007424 */ /* 0x000fd600078e00ff */
[----:B------:R-:W-:Y:S02]  /*13500*/  UISETP.NE.AND UP0, UPT, UR4, URZ, UPT ;  /* 0x0000003f0400728c */ /* 0x000fe4000bf05270 */
[----:B------:R-:W-:Y:S02]  /*13510*/  USHF.R.U64 UR4, UR6, UR23, UR8 ;  /* 0x0000001706047299 */ /* 0x000fe40008001208 */
[----:B------:R-:W-:Y:S02]  /*13520*/  ULOP3.LUT UR6, UR15, UR22, URZ, 0xc0, !UPT ;  /* 0x000000160f067292 */ /* 0x000fe4000f8ec03f */
[----:B------:R-:W-:Y:S02]  /*13530*/  UIADD3 UR5, -UR4, URZ, URZ ;  /* 0x0000003f04057290 */ /* 0x000fe4000fffe13f */
[----:B------:R-:W-:Y:S02]  /*13540*/  UIMAD UR6, UR25, UR4, UR6 ;  /* 0x00000004190672a4 */ /* 0x000fe4000f8e0206 */
[----:B------:R-:W-:-:S02]  /*13550*/  UIMAD UR4, UR5, UR24, UR17 ;  /* 0x00000018050472a4 */ /* 0x000fc4000f8e0211 */
[----:B------:R-:W-:Y:S01]  /*13560*/  @UP0 UIMAD UR21, UR26, UR19, UR18 ;  /* 0x000000131a1502a4 */ /* 0x000fe2000f8e0212 */
[----:B------:R-:W-:Y:S01]  /*13570*/  ULDC UR5, c[0x0][0x610] ;  /* 0x0001840000057ab9 */ /* 0x000fe20000000800 */
[----:B------:R-:W-:Y:S02]  /*13580*/  UIMAD UR4, UR4, UR7, UR16 ;  /* 0x00000007040472a4 */ /* 0x000fe4000f8e0210 */
[----:B------:R-:W-:-:S04]  /*13590*/  UIMAD UR6, UR6, UR5, UR21 ;  /* 0x00000005060672a4 */ /* 0x000fc8000f8e0215 */
[----:B------:R-:W-:Y:S02]  /*135a0*/  USEL UR5, UR4, UR6, !UP0 ;  /* 0x0000000604057287 */ /* 0x000fe4000c000000 */
[----:B------:R-:W-:-:S04]  /*135b0*/  USEL UR6, UR6, UR4, !UP0 ;  /* 0x0000000406067287 */ /* 0x000fc8000c000000 */
[----:B------:R-:W-:-:S08]  /*135c0*/  IMAD.U32 R19, RZ, RZ, UR5 ;  /* 0x00000005ff137e24 */ /* 0x000fd0000f8e00ff */
.L_x_387:
[----:B------:R-:W-:Y:S01]  /*135d0*/  LOP3.LUT P0, RZ, R0, 0xff, RZ, 0xc0, !PT ;  /* 0x000000ff00ff7812 */ /* 0x000fe2000780c0ff */
[----:B0-----:R-:W-:-:S12]  /*135e0*/  IMAD.U32 R23, RZ, RZ, UR6 ;  /* 0x00000006ff177e24 */ /* 0x001fd8000f8e00ff */
[----:B------:R-:W-:Y:S05]  /*135f0*/  @P0 BRA `(.L_x_390) ;  /* 0xfffffedc006c0947 */ /* 0x000fea000383ffff */
[----:B------:R-:W-:Y:S05]  /*13600*/  EXIT ;  /* 0x000000000000794d */ /* 0x000fea0003800000 */
.L_x_7:
[----:B------:R-:W-:Y:S01]  /*13610*/  ULDC.64 UR4, c[0x0][0x650] ;  /* 0x0001940000047ab9 */ /* 0x000fe20000000a00 */
[----:B------:R-:W-:Y:S01]  /*13620*/  PRMT R0, RZ, 0x7610, R0 ;  /* 0x00007610ff007816 */ /* 0x000fe20000000000 */
[----:B------:R-:W-:Y:S01]  /*13630*/  IMAD.MOV.U32 R2, RZ, RZ, -0x1 ;  /* 0xffffffffff027424 */ /* 0x000fe200078e00ff */
[----:B------:R-:W-:Y:S01]  /*13640*/  ISETP.GE.U32.AND P0, PT, R18, UR4, PT ;  /* 0x0000000412007c0c */ /* 0x000fe2000bf06070 */
[----:B------:R-:W-:Y:S02]  /*13650*/  IMAD.MOV.U32 R4, RZ, RZ, -0x1 ;  /* 0xffffffffff047424 */ /* 0x000fe400078e00ff */
[----:B------:R-:W-:Y:S01]  /*13660*/  IMAD.MOV.U32 R13, RZ, RZ, -0x1 ;  /* 0xffffffffff0d7424 */ /* 0x000fe200078e00ff */
[----:B------:R-:W-:-:S13]  /*13670*/  ISETP.GE.U32.AND.EX P0, PT, R17, UR5, PT, P0 ;  /* 0x0000000511007c0c */ /* 0x000fda000bf06100 */
        /* <DEDUP_REMOVED lines=21> */
.L_x_392:
[----:B------:R-:W-:Y:S01]  /*137d0*/  R2UR UR4, R22 ;  /* 0x00000000160472ca */ /* 0x000fe200000e0000 */
[----:B------:R-:W-:Y:S01]  /*137e0*/  USHF.R.U32.HI UR5, URZ, UR19, UR15 ;  /* 0x000000133f057299 */ /* 0x000fe2000801160f */
[----:B------:R-:W-:Y:S01]  /*137f0*/  R2UR UR7, R17 ;  /* 0x00000000110772ca */ /* 0x000fe200000e0000 */
[----:B------:R-:W-:Y:S01]  /*13800*/  UMOV UR6, UR20 ;  /* 0x0000001400067c82 */ /* 0x000fe20008000000 */
[----:B------:R-:W-:Y:S01]  /*13810*/  ULDC UR22, c[0x0][0x658] ;  /* 0x0001960000167ab9 */ /* 0x000fe20000000800 */
[----:B------:R-:W-:Y:S01]  /*13820*/  ULDC UR20, c[0x0][0x600] ;  /* 0x0001800000147ab9 */ /* 0x000fe20000000800 */
[----:B------:R-:W-:Y:S01]  /*13830*/  ULDC UR23, c[0x0][0x648] ;  /* 0x0001920000177ab9 */ /* 0x000fe20000000800 */
[----:B------:R-:W-:Y:S01]  /*13840*/  UIADD3 UR21, UR20, -0x1, URZ ;  /* 0xffffffff14157890 */ /* 0x000fe2000fffe03f */
[----:B------:R-:W-:Y:S01]  /*13850*/  ULDC UR24, c[0x0][0x638] ;  /* 0x00018e0000187ab9 */ /* 0x000fe20000000800 */
[----:B------:R-:W-:-:S04]  /*13860*/  UMOV UR25, 0x1 ;  /* 0x0000000100197882 */ /* 0x000fc80000000000 */
[----:B------:R-:W-:Y:S02]  /*13870*/  UISETP.NE.AND UP1, UPT, UR4, URZ, UPT ;  /* 0x0000003f0400728c */ /* 0x000fe4000bf25270 */
[----:B------:R-:W-:-:S03]  /*13880*/  USHF.R.U64 UR4, UR14, UR19, UR15 ;  /* 0x000000130e047299 */ /* 0x000fc6000800120f */
[----:B------:R-:W-:Y:S01]  /*13890*/  ULDC.64 UR14, c[0x0][0x620] ;  /* 0x00018800000e7ab9 */ /* 0x000fe20000000a00 */
[----:B------:R-:W-:-:S04]  /*138a0*/  UIADD3 UR13, UP0, URZ, -UR4, URZ ;  /* 0x800000043f0d7290 */ /* 0x000fc8000ff1e03f */
[----:B------:R-:W-:Y:S02]  /*138b0*/  UIADD3.X UR5, URZ, ~UR5, URZ, UP0, !UPT ;  /* 0x800000053f057290 */ /* 0x000fe400087fe43f */
[----:B------:R-:W-:Y:S02]  /*138c0*/  UIMAD.WIDE.U32 UR6, UR13, UR14, UR6 ;  /* 0x0000000e0d0672a5 */ /* 0x000fe4000f8e0006 */
[----:B------:R-:W-:Y:S02]  /*138d0*/  UIMAD UR5, UR5, UR14, URZ ;  /* 0x0000000e050572a4 */ /* 0x000fe4000f8e023f */
[----:B------:R-:W-:Y:S02]  /*138e0*/  @UP1 UIMAD UR8, UR11, UR12, UR10 ;  /* 0x0000000c0b0812a4 */ /* 0x000fe4000f8e020a */
[----:B------:R-:W-:Y:S01]  /*138f0*/  UIMAD UR5, UR13, UR15, UR5 ;  /* 0x0000000f0d0572a4 */ /* 0x000fe2000f8e0205 */
[----:B------:R-:W-:Y:S02]  /*13900*/  ULDC UR14, c[0x0][0x608] ;  /* 0x00018200000e7ab9 */ /* 0x000fe40000000800 */
[----:B------:R-:W-:Y:S01]  /*13910*/  ULDC UR13, c[0x0][0x618] ;  /* 0x00018600000d7ab9 */ /* 0x000fe20000000800 */
[----:B------:R-:W-:Y:S01]  /*13920*/  UIADD3 UR5, UR7, UR5, URZ ;  /* 0x0000000507057290 */ /* 0x000fe2000fffe03f */
[----:B------:R-:W-:-:S03]  /*13930*/  UMOV UR10, 0xffffffff ;  /* 0xffffffff000a7882 */ /* 0x000fc60000000000 */
[----:B------:R-:W-:Y:S02]  /*13940*/  USHF.R.U64 UR17, UR6, UR13, UR5 ;  /* 0x0000000d06117299 */ /* 0x000fe40008001205 */
[----:B------:R-:W-:Y:S01]  /*13950*/  USHF.R.U32.HI UR5, URZ, UR13, UR5 ;  /* 0x0000000d3f057299 */ /* 0x000fe20008011605 */
[----:B------:R-:W-:Y:S01]  /*13960*/  ULDC.64 UR6, c[0x0][0x640] ;  /* 0x0001900000067ab9 */ /* 0x000fe20000000a00 */
[----:B------:R-:W-:Y:S01]  /*13970*/  USHF.L.U32 UR11, UR10, UR22, URZ ;  /* 0x000000160a0b7299 */ /* 0x000fe2000800063f */
[----:B------:R-:W-:Y:S01]  /*13980*/  ISETP.NE.U32.AND P0, PT, RZ, UR6, PT ;  /* 0x00000006ff007c0c */ /* 0x000fe2000bf05070 */
[----:B------:R-:W-:Y:S02]  /*13990*/  USHF.R.U64 UR18, UR17, UR14, UR5 ;  /* 0x0000000e11127299 */ /* 0x000fe40008001205 */
[----:B------:R-:W-:Y:S01]  /*139a0*/  USHF.R.U32.HI UR5, URZ, UR14, UR5 ;  /* 0x0000000e3f057299 */ /* 0x000fe20008011605 */
[----:B------:R-:W-:Y:S01]  /*139b0*/  ISETP.NE.AND.EX P0, PT, RZ, UR7, PT, P0 ;  /* 0x00000007ff007c0c */ /* 0x000fe2000bf05300 */
[----:B------:R-:W-:-:S02]  /*139c0*/  ULOP3.LUT UR26, URZ, UR11, URZ, 0x33, !UPT ;  /* 0x0000000b3f1a7292 */ /* 0x000fc4000f8e333f */
[----:B------:R-:W-:Y:S02]  /*139d0*/  USHF.R.U64 UR19, UR18, UR22, UR5 ;  /* 0x0000001612137299 */ /* 0x000fe40008001205 */
[----:B------:R-:W-:-:S05]  /*139e0*/  USHF.R.U32.HI UR10, URZ, UR22, UR5 ;  /* 0x000000163f0a7299 */ /* 0x000fca0008011605 */
[----:B------:R-:W-:-:S03]  /*139f0*/  UMOV UR5, UR19 ;  /* 0x0000001300057c82 */ /* 0x000fc60008000000 */
[----:B------:R-:W-:Y:S05]  /*13a00*/  @!P0 BRA `(.L_x_393) ;  /* 0x0000000000308947 */ /* 0x000fea0003800000 */
        /* <DEDUP_REMOVED lines=12> */
.L_x_393:
[----:B------:R-:W-:Y:S01]  /*13ad0*/  R2UR UR6, R22 ;  /* 0x00000000160672ca */ /* 0x000fe200000e0000 */
[----:B------:R-:W-:Y:S01]  /*13ae0*/  USHF.L.U32 UR25, UR25, UR22, URZ ;  /* 0x0000001619197299 */ /* 0x000fe2000800063f */
[----:B------:R-:W-:Y:S01]  /*13af0*/  IMAD.MOV.U32 R0, RZ, RZ, 0x1 ;  /* 0x00000001ff007424 */ /* 0x000fe200078e00ff */
[----:B------:R-:W-:Y:S01]  /*13b00*/  ULOP3.LUT UR17, UR17, UR21, URZ, 0xc0, !UPT ;  /* 0x0000001511117292 */ /* 0x000fe2000f8ec03f */
[----:B------:R-:W-:-:S09]  /*13b10*/  IMAD.U32 R13, RZ, RZ, UR4 ;  /* 0x00000004ff0d7e24 */ /* 0x000fd2000f8e00ff */
[----:B------:R-:W-:Y:S02]  /*13b20*/  UISETP.NE.AND UP0, UPT, UR6, URZ, UPT ;  /* 0x0000003f0600728c */ /* 0x000fe4000bf05270 */
[----:B------:R-:W-:Y:S02]  /*13b30*/  USHF.R.U64 UR6, UR5, UR23, UR10 ;  /* 0x0000001705067299 */ /* 0x000fe4000800120a */
[----:B------:R-:W-:Y:S02]  /*13b40*/  ULOP3.LUT UR5, UR18, UR26, URZ, 0xc0, !UPT ;  /* 0x0000001a12057292 */ /* 0x000fe4000f8ec03f */
[----:B------:R-:W-:Y:S02]  /*13b50*/  UIADD3 UR7, -UR6, URZ, URZ ;  /* 0x0000003f06077290 */ /* 0x000fe4000fffe13f */
[----:B------:R-:W-:Y:S02]  /*13b60*/  UIMAD UR6, UR25, UR6, UR5 ;  /* 0x00000006190672a4 */ /* 0x000fe4000f8e0205 */
[----:B------:R-:W-:-:S03]  /*13b70*/  UIMAD UR5, UR7, UR24, UR19 ;  /* 0x00000018070572a4 */ /* 0x000fc6000f8e0213 */
[----:B------:R-:W-:Y:S01]  /*13b80*/  ULDC UR7, c[0x0][0x610] ;  /* 0x0001840000077ab9 */ /* 0x000fe20000000800 */
[----:B------:R-:W-:Y:S02]  /*13b90*/  UIMAD UR5, UR5, UR20, UR17 ;  /* 0x00000014050572a4 */ /* 0x000fe4000f8e0211 */
[----:B------:R-:W-:-:S04]  /*13ba0*/  UIMAD UR8, UR6, UR7, UR8 ;  /* 0x00000007060872a4 */ /* 0x000fc8000f8e0208 */
[----:B------:R-:W-:Y:S02]  /*13bb0*/  USEL UR6, UR5, UR8, !UP0 ;  /* 0x0000000805067287 */ /* 0x000fe4000c000000 */
[----:B------:R-:W-:-:S04]  /*13bc0*/  USEL UR8, UR8, UR5, !UP0 ;  /* 0x0000000508087287 */ /* 0x000fc8000c000000 */
[----:B------:R-:W-:Y:S02]  /*13bd0*/  IMAD.U32 R4, RZ, RZ, UR6 ;  /* 0x00000006ff047e24 */ /* 0x000fe4000f8e00ff */
[----:B------:R-:W-:-:S07]  /*13be0*/  IMAD.U32 R2, RZ, RZ, UR8 ;  /* 0x00000008ff027e24 */ /* 0x000fce000f8e00ff */
.L_x_391:
[----:B------:R-:W-:-:S08]  /*13bf0*/  NOP ;  /* 0x0000000000007918 */ /* 0x000fd00000000000 */
[----:B------:R-:W0:-:S00]  /*13c00*/  USETMAXREG.DEALLOC.CTAPOOL 0x28 ;  /* 0x00000028000079c8 */ /* 0x000e0000080e0500 */
[----:B------:R-:W-:-:S13]  /*13c10*/  ISETP.NE.AND P0, PT, RZ, UR9, PT ;  /* 0x00000009ff007c0c */ /* 0x000fda000bf05270 */
[----:B------:R-:W-:Y:S05]  /*13c20*/  @P0 EXIT ;  /* 0x000000000000094d */ /* 0x000fea0003800000 */
[----:B0-----:R-:W-:Y:S01]  /*13c30*/  LOP3.LUT P0, RZ, R0, 0xff, RZ, 0xc0, !PT ;  /* 0x000000ff00ff7812 */ /* 0x001fe2000780c0ff */
[----:B------:R-:W-:Y:S02]  /*13c40*/  IMAD.MOV.U32 R10, RZ, RZ, 0x1 ;  /* 0x00000001ff0a7424 */ /* 0x000fe400078e00ff */
[----:B------:R-:W-:-:S10]  /*13c50*/  IMAD.MOV.U32 R11, RZ, RZ, RZ ;  /* 0x000000ffff0b7224 */ /* 0x000fd400078e00ff */
[----:B------:R-:W-:Y:S05]  /*13c60*/  @!P0 BRA `(.L_x_394) ;  /* 0x0000000c00988947 */ /* 0x000fea0003800000 */
[----:B------:R-:W0:Y:S01]  /*13c70*/  LDC R0, c[0x0][0x28c] ;  /* 0x0000a300ff007b82 */ /* 0x000e220000000800 */
[----:B------:R-:W1:Y:S01]  /*13c80*/  S2R R9, SR_CgaCtaId ;  /* 0x0000000000097919 */ /* 0x000e620000008800 */
[----:B------:R-:W-:Y:S01]  /*13c90*/  ULDC UR5, c[0x0][0x658] ;  /* 0x0001960000057ab9 */ /* 0x000fe20000000800 */
[----:B------:R-:W-:Y:S01]  /*13ca0*/  UMOV UR7, 0xffffffff ;  /* 0xffffffff00077882 */ /* 0x000fe20000000000 */
[----:B------:R-:W-:Y:S01]  /*13cb0*/  ULDC UR6, c[0x0][0xc] ;  /* 0x0000030000067ab9 */ /* 0x000fe20000000800 */
[----:B------:R-:W-:Y:S01]  /*13cc0*/  USHF.L.U32 UR9, UR7, UR5, URZ ;  /* 0x0000000507097299 */ /* 0x000fe2000800063f */
[----:B------:R-:W-:Y:S01]  /*13cd0*/  IMAD.MOV.U32 R6, RZ, RZ, 0x2c00 ;  /* 0x00002c00ff067424 */ /* 0x000fe200078e00ff */
[----:B------:R-:W-:Y:S01]  /*13ce0*/  UMOV UR8, 0x1 ;  /* 0x0000000100087882 */ /* 0x000fe20000000000 */
[----:B------:R-:W-:Y:S01]  /*13cf0*/  ULDC UR7, c[0x0][0x10] ;  /* 0x0000040000077ab9 */ /* 0x000fe20000000800 */
[----:B------:R-:W-:Y:S01]  /*13d00*/  USHF.L.U32 UR5, UR8, UR5, URZ ;  /* 0x0000000508057299 */ /* 0x000fe2000800063f */
[----:B------:R-:W-:Y:S01]  /*13d10*/  BSSY B0, `(.L_x_394) ;  /* 0x00000db000007945 */ /* 0x000fe20003800000 */
[----:B------:R-:W-:Y:S01]  /*13d20*/  UIMAD.WIDE.U32 UR6, UR6, UR7, URZ ;  /* 0x00000007060672a5 */ /* 0x000fe2000f8e003f */
[----:B------:R-:W-:Y:S01]  /*13d30*/  IMAD.MOV.U32 R7, RZ, RZ, 0x1 ;  /* 0x00000001ff077424 */ /* 0x000fe200078e00ff */
[----:B------:R-:W-:Y:S01]  /*13d40*/  ULDC UR8, c[0x0][0x14] ;  /* 0x0000050000087ab9 */ /* 0x000fe20000000800 */
[----:B------:R-:W-:Y:S01]  /*13d50*/  IMAD.MOV.U32 R10, RZ, RZ, 0x1 ;  /* 0x00000001ff0a7424 */ /* 0x000fe200078e00ff */
[----:B------:R-:W-:Y:S01]  /*13d60*/  UIMAD.WIDE.U32 UR30, UR6, UR8, URZ ;  /* 0x00000008061e72a5 */ /* 0x000fe2000f8e003f */
[----:B------:R-:W-:Y:S01]  /*13d70*/  IMAD.MOV.U32 R11, RZ, RZ, RZ ;  /* 0x000000ffff0b7224 */ /* 0x000fe200078e00ff */
[----:B------:R-:W-:Y:S01]  /*13d80*/  UIMAD UR7, UR7, UR8, URZ ;  /* 0x00000008070772a4 */ /* 0x000fe2000f8e023f */
[----:B------:R-:W-:Y:S01]  /*13d90*/  ULDC UR4, c[0x0][0x600] ;  /* 0x0001800000047ab9 */ /* 0x000fe20000000800 */
[----:B------:R-:W-:-:S02]  /*13da0*/  ULOP3.LUT UR13, UR59, 0x2, URZ, 0xfc, !UPT ;  /* 0x000000023b0d7892 */ /* 0x000fc4000f8efc3f */
[----:B------:R-:W-:Y:S01]  /*13db0*/  UIADD3 UR4, UR4, -0x1, URZ ;  /* 0xffffffff04047890 */ /* 0x000fe2000fffe03f */
[----:B0-----:R-:W-:Y:S01]  /*13dc0*/  VIADD R0, R0, 0xff ;  /* 0x000000ff00007836 */ /* 0x001fe20000000000 */
[----:B------:R-:W-:Y:S02]  /*13dd0*/  ULOP3.LUT UR6, URZ, UR9, URZ, 0x33, !UPT ;  /* 0x000000093f067292 */ /* 0x000fe4000f8e333f */
[----:B------:R-:W-:Y:S02]  /*13de0*/  UIADD3 UR7, UR31, UR7, URZ ;  /* 0x000000071f077290 */ /* 0x000fe4000fffe03f */
[----:B------:R-:W-:Y:S01]  /*13df0*/  SHF.R.S32.HI R3, RZ, 0x1f, R0 ;  /* 0x0000001fff037819 */ /* 0x000fe20000011400 */
[----:B------:R-:W-:-:S03]  /*13e00*/  ULDC.64 UR38, c[0x0][0x198] ;  /* 0x0000660000267ab9 */ /* 0x000fc60000000a00 */
[----:B------:R-:W-:Y:S02]  /*13e10*/  LEA.HI R3, R3, R0, RZ, 0x8 ;  /* 0x0000000003037211 */ /* 0x000fe400078f40ff */
[----:B-1----:R-:W-:Y:S02]  /*13e20*/  LOP3.LUT R9, R9, 0x1, RZ, 0xc0, !PT ;  /* 0x0000000109097812 */ /* 0x002fe400078ec0ff */
[----:B------:R-:W-:-:S03]  /*13e30*/  SHF.R.S32.HI R8, RZ, 0x8, R3 ;  /* 0x00000008ff087819 */ /* 0x000fc60000011403 */
[----:B------:R-:W-:Y:S02]  /*13e40*/  IMAD R6, R9, R6, 0x20100 ;  /* 0x0002010009067424 */ /* 0x000fe400078e0206 */
[----:B------:R-:W-:-:S07]  /*13e50*/  VIADD R0, R8, 0x1 ;  /* 0x0000000108007836 */ /* 0x000fce0000000000 */
.L_x_405:
[----:B------:R-:W-:-:S03]  /*13e60*/  UMOV UR8, 0xffffffff ;  /* 0xffffffff00087882 */ /* 0x000fc60000000000 */
[----:B------:R-:W-:Y:S05]  /*13e70*/  BRA.DIV UR8, `(.L_x_395) ;  /* 0x0000000e08b87947 */ /* 0x000fea000b800000 */
[----:B------:R-:W-:-:S13]  /*13e80*/  ELECT P6, URZ, PT ;  /* 0x00000000003f782f */ /* 0x000fda00038c0000 */
.L_x_414:
[----:B------:R-:W0:Y:S01]  /*13e90*/  LDC R3, c[0x0][0x28c] ;  /* 0x0000a300ff037b82 */ /* 0x000e220000000800 */
[----:B------:R-:W-:Y:S01]  /*13ea0*/  BSSY B1, `(.L_x_396) ;  /* 0x0000047000017945 */ /* 0x000fe20003800000 */
[----:B0-----:R-:W-:-:S13]  /*13eb0*/  ISETP.LT.OR P6, PT, R3, 0x1, !P6 ;  /* 0x000000010300780c */ /* 0x001fda00077c1670 */
[----:B------:R-:W-:Y:S05]  /*13ec0*/  @P6 BRA `(.L_x_397) ;  /* 0x0000000400106947 */ /* 0x000fea0003800000 */
[----:B------:R-:W-:Y:S02]  /*13ed0*/  IMAD R4, R4, 0x2, R9 ;  /* 0x0000000204047824 */ /* 0x000fe400078e0209 */
[----:B------:R-:W-:Y:S02]  /*13ee0*/  IMAD.SHL.U32 R14, R2, 0x100, RZ ;  /* 0x00000100020e7824 */ /* 0x000fe400078e00ff */
[----:B------:R-:W-:Y:S02]  /*13ef0*/  IMAD.MOV.U32 R20, RZ, RZ, RZ ;  /* 0x000000ffff147224 */ /* 0x000fe400078e00ff */
[----:B------:R-:W-:Y:S02]  /*13f00*/  IMAD.MOV.U32 R2, RZ, RZ, R0 ;  /* 0x000000ffff027224 */ /* 0x000fe400078e0000 */
[----:B------:R-:W-:Y:S02]  /*13f10*/  IMAD.MOV.U32 R3, RZ, RZ, R10 ;  /* 0x000000ffff037224 */ /* 0x000fe400078e000a */
[----:B------:R-:W-:-:S02]  /*13f20*/  IMAD.MOV.U32 R5, RZ, RZ, R11 ;  /* 0x000000ffff057224 */ /* 0x000fc400078e000b */
[----:B------:R-:W-:-:S07]  /*13f30*/  IMAD R15, R4, 0x58, RZ ;  /* 0x00000058040f7824 */ /* 0x000fce00078e02ff */
.L_x_400:
[----:B------:R-:W0:Y:S01]  /*13f40*/  S2R R19, SR_CgaCtaId ;  /* 0x0000000000137919 */ /* 0x000e220000008800 */
[----:B------:R-:W-:Y:S01]  /*13f50*/  MOV R4, 0x400 ;  /* 0x0000040000047802 */ /* 0x000fe20000000f00 */
[----:B------:R-:W1:Y:S03]  /*13f60*/  S2R R12, SR_TID.X ;  /* 0x00000000000c7919 */ /* 0x000e660000002100 */
[----:B0-----:R-:W-:Y:S02]  /*13f70*/  LEA R16, R19, R4, 0x18 ;  /* 0x0000000413107211 */ /* 0x001fe400078ec0ff */
[----:B------:R-:W-:Y:S02]  /*13f80*/  SHF.L.U32 R4, R3, 0x1f, RZ ;  /* 0x0000001f03047819 */ /* 0x000fe400000006ff */
[----:B-1----:R-:W-:Y:S01]  /*13f90*/  LOP3.LUT P1, RZ, R12, 0x7f, RZ, 0xc0, !PT ;  /* 0x0000007f0cff7812 */ /* 0x002fe2000782c0ff */
[----:B------:R-:W-:-:S04]  /*13fa0*/  IMAD R19, R5, 0x8, R16 ;  /* 0x0000000805137824 */ /* 0x000fc800078e0210 */
[----:B------:R-:W0:Y:S08]  /*13fb0*/  SYNCS.PHASECHK.TRANS64.TRYWAIT P0, [R19+URZ+0x10], R4 ;  /* 0x00001004130075a7 */ /* 0x000e30000800017f */
[----:B------:R-:W1:Y:S01]  /*13fc0*/  @!P1 LDC R12, c[0x0][0x500] ;  /* 0x00014000ff0c9b82 */ /* 0x000e620000000800 */
[----:B0-----:R-:W-:Y:S05]  /*13fd0*/  @!P0 BRA `(.L_x_398) ;  /* 0x0000000c00808947 */ /* 0x001fea0003800000 */
.L_x_415:
[----:B------:R-:W-:Y:S01]  /*13fe0*/  UPRMT UR8, UR13, 0x9910, URZ ;  /* 0x000099100d087896 */ /* 0x000fe2000800003f */
[----:B-1----:R1:W-:Y:S03]  /*13ff0*/  @!P1 SYNCS.ARRIVE.TRANS64 RZ, [R19+URZ], R12 ;  /* 0x0000000c13ff99a7 */ /* 0x0023e6000800003f */
[----:B------:R-:W-:-:S06]  /*14000*/  UISETP.NE.AND UP0, UPT, UR8, 0x2, UPT ;  /* 0x000000020800788c */ /* 0x000fcc000bf05270 */
[----:B------:R-:W-:-:S13]  /*14010*/  PLOP3.LUT P0, PT, PT, PT, UP0, 0x80, 0x0 ;  /* 0x000000000000781c */ /* 0x000fda0003f0f008 */
[----:B-1----:R-:W-:Y:S05]  /*14020*/  @P0 BRA `(.L_x_399) ;  /* 0x0000000000040947 */ /* 0x002fea0003800000 */
[----:B------:R-:W-:Y:S01]  /*14030*/  BPT.TRAP 0x1 ;  /* 0x000000040000795c */ /* 0x000fe20000300000 */
.L_x_399:
[----:B------:R-:W-:Y:S01]  /*14040*/  R2UR UR8, R16 ;  /* 0x00000000100872ca */ /* 0x000fe200000e0000 */
[C---:B0-----:R-:W-:Y:S01]  /*14050*/  IMAD R4, R5.reuse, 0xb000, R6 ;  /* 0x0000b00005047824 */ /* 0x041fe200078e0206 */
[----:B------:R-:W-:Y:S01]  /*14060*/  R2UR UR26, R20 ;  /* 0x00000000141a72ca */ /* 0x000fe200000e0000 */
[----:B------:R-:W-:Y:S01]  /*14070*/  IMAD R16, R5, 0x10000, R16 ;  /* 0x0001000005107824 */ /* 0x000fe200078e0210 */
[----:B------:R-:W-:Y:S01]  /*14080*/  R2UR UR25, R19 ;  /* 0x00000000131972ca */ /* 0x000fe200000e0000 */
[----:B------:R-:W-:Y:S01]  /*14090*/  VIADD R2, R2, 0xffffffff ;  /* 0xffffffff02027836 */ /* 0x000fe20000000000 */
[----:B------:R-:W-:Y:S01]  /*140a0*/  R2UR UR32, R4 ;  /* 0x00000000042072ca */ /* 0x000fe200000e0000 */
[----:B------:R-:W-:Y:S01]  /*140b0*/  UIADD3 UR14, UP0, UR38, 0xf0, URZ ;  /* 0x000000f0260e7890 */ /* 0x000fe2000ff1e03f */
[----:B------:R-:W-:Y:S01]  /*140c0*/  R2UR UR16, R16 ;  /* 0x00000000101072ca */ /* 0x000fe200000e0000 */
[----:B------:R-:W-:Y:S01]  /*140d0*/  UIADD3 UR40, UP1, UR38, 0x1f0, URZ ;  /* 0x000001f026287890 */ /* 0x000fe2000ff3e03f */
[----:B------:R-:W-:Y:S01]  /*140e0*/  R2UR UR28, R13 ;  /* 0x000000000d1c72ca */ /* 0x000fe200000e0000 */
[----:B------:R-:W-:Y:S01]  /*140f0*/  UIADD3.X UR15, URZ, UR39, URZ, UP0, !UPT ;  /* 0x000000273f0f7290 */ /* 0x000fe200087fe43f */
[----:B------:R-:W-:Y:S01]  /*14100*/  R2UR UR27, R14 ;  /* 0x000000000e1b72ca */ /* 0x000fe200000e0000 */
[----:B------:R-:W-:Y:S01]  /*14110*/  UIADD3.X UR41, URZ, UR39, URZ, UP1, !UPT ;  /* 0x000000273f297290 */ /* 0x000fe20008ffe43f */
[----:B------:R-:W-:Y:S01]  /*14120*/  R2UR UR35, R15 ;  /* 0x000000000f2372ca */ /* 0x000fe200000e0000 */
[----:B------:R-:W-:Y:S01]  /*14130*/  UIADD3 UR18, UR26, 0x80, URZ ;  /* 0x000000801a127890 */ /* 0x000fe2000fffe03f */
[----:B------:R-:W-:Y:S01]  /*14140*/  ISETP.GT.AND P1, PT, R2, 0x1, PT ;  /* 0x000000010200780c */ /* 0x000fe20003f24270 */
[----:B------:R-:W-:Y:S01]  /*14150*/  VIADD R5, R5, 0x1 ;  /* 0x0000000105057836 */ /* 0x000fe20000000000 */
[----:B------:R-:W-:Y:S01]  /*14160*/  UMOV UR22, 0x0 ;  /* 0x0000000000167882 */ /* 0x000fe20000000000 */
[----:B------:R-:W-:Y:S01]  /*14170*/  UIADD3 UR32, UR8, UR32, URZ ;  /* 0x0000002008207290 */ /* 0x000fe2000fffe03f */
[----:B------:R-:W-:Y:S01]  /*14180*/  VIADD R20, R20, 0x100 ;  /* 0x0000010014147836 */ /* 0x000fe20000000000 */
[----:B------:R-:W-:Y:S01]  /*14190*/  UIADD3 UR24, UR16, 0x100, URZ ;  /* 0x0000010010187890 */ /* 0x000fe2000fffe03f */
[----:B------:R-:W-:Y:S01]  /*141a0*/  ISETP.NE.AND P0, PT, R5, 0x2, PT ;  /* 0x000000020500780c */ /* 0x000fe20003f05270 */
[----:B------:R-:W-:-:S02]  /*141b0*/  UIADD3 UR16, UR16, 0x8100, URZ ;  /* 0x0000810010107890 */ /* 0x000fc4000fffe03f */
[----:B------:R-:W-:Y:S01]  /*141c0*/  UIADD3 UR8, UR32, 0x5800, URZ ;  /* 0x0000580020087890 */ /* 0x000fe2000fffe03f */
[----:B------:R-:W-:Y:S01]  /*141d0*/  SEL R4, RZ, 0x1, P0 ;  /* 0x00000001ff047807 */ /* 0x000fe20000000000 */
[----:B------:R-:W-:Y:S01]  /*141e0*/  UMOV UR23, 0x10000000 ;  /* 0x1000000000177882 */ /* 0x000fe20000000000 */
[----:B------:R-:W-:Y:S01]  /*141f0*/  UMOV UR17, UR25 ;  /* 0x0000001900117c82 */ /* 0x000fe20008000000 */
[----:B------:R-:W-:Y:S01]  /*14200*/  UMOV UR20, UR28 ;  /* 0x0000001c00147c82 */ /* 0x000fe20008000000 */
[----:B------:R-:W-:Y:S01]  /*14210*/  UMOV UR19, UR27 ;  /* 0x0000001b00137c82 */ /* 0x000fe20008000000 */
[----:B------:R-:W-:Y:S01]  /*14220*/  UMOV UR21, 0x30000 ;  /* 0x0003000000157882 */ /* 0x000fe20000000000 */
[----:B------:R-:W-:Y:S01]  /*14230*/  UMOV UR33, UR25 ;  /* 0x0000001900217c82 */ /* 0x000fe20008000000 */
[----:B------:R-:W-:Y:S01]  /*14240*/  UMOV UR34, UR26 ;  /* 0x0000001a00227c82 */ /* 0x000fe20008000000 */
[----:B------:R-:W-:Y:S01]  /*14250*/  UMOV UR36, UR28 ;  /* 0x0000001c00247c82 */ /* 0x000fe20008000000 */
[----:B------:R0:W-:Y:S01]  /*14260*/  UTMALDG.3D [UR24], [UR14], desc[UR22] ;  /* 0x000016180e0075b4 */ /* 0x0001e20008011000 */
[----:B------:R-:W-:Y:S01]  /*14270*/  UMOV UR9, UR25 ;  /* 0x0000001900097c82 */ /* 0x000fe20008000000 */
[----:B------:R-:W-:Y:S01]  /*14280*/  UMOV UR12, UR28 ;  /* 0x0000001c000c7c82 */ /* 0x000fe20008000000 */
[----:B------:R-:W-:Y:S01]  /*14290*/  UMOV UR11, UR35 ;  /* 0x00000023000b7c82 */ /* 0x000fe20008000000 */
[----:B------:R-:W-:Y:S01]  /*142a0*/  UMOV UR10, UR18 ;  /* 0x00000012000a7c82 */ /* 0x000fe20008000000 */
[----:B------:R-:W-:-:S02]  /*142b0*/  LOP3.LUT R3, R3, R4, RZ, 0x3c, !PT ;  /* 0x0000000403037212 */ /* 0x000fc400078e3cff */
[----:B------:R-:W-:Y:S01]  /*142c0*/  SEL R5, R5, RZ, P0 ;  /* 0x000000ff05057207 */ /* 0x000fe20000000000 */
[----:B------:R0:W-:Y:S01]  /*142d0*/  UTMALDG.3D [UR16], [UR14], desc[UR22] ;  /* 0x000016100e0075b4 */ /* 0x0001e20008011000 */
[----:B------:R0:W-:Y:S01]  /*142e0*/  UTMALDG.3D.MULTICAST [UR32], [UR40], UR21, desc[UR22] ;  /* 0x00001620280073b4 */ /* 0x0001e20008011815 */
[----:B------:R0:W-:Y:S02]  /*142f0*/  UTMALDG.3D.MULTICAST [UR8], [UR40], UR21, desc[UR22] ;  /* 0x00001608280073b4 */ /* 0x0001e40008011815 */
[----:B0-----:R-:W-:Y:S05]  /*14300*/  @P1 BRA `(.L_x_400) ;  /* 0xfffffffc000c1947 */ /* 0x001fea000383ffff */
.L_x_397:
[----:B------:R-:W-:Y:S05]  /*14310*/  BSYNC B1 ;  /* 0x0000000000017941 */ /* 0x000fea0003800000 */
.L_x_396:
[----:B------:R-:W-:Y:S01]  /*14320*/  LOP3.LUT P2, RZ, R7, 0xff, RZ, 0xc0, !PT ;  /* 0x000000ff07ff7812 */ /* 0x000fe2000784c0ff */
[C---:B------:R-:W-:Y:S01]  /*14330*/  IMAD.IADD R11, R8.reuse, 0x1, R11 ;  /* 0x00000001080b7824 */ /* 0x040fe200078e020b */
[----:B------:R-:W-:Y:S01]  /*14340*/  ULDC.64 UR8, c[0x0][0x650] ;  /* 0x0001940000087ab9 */ /* 0x000fe20000000a00 */
[----:B------:R-:W-:Y:S01]  /*14350*/  BSSY B1, `(.L_x_401) ;  /* 0x0000074000017945 */ /* 0x000fe20003800000 */
[----:B------:R-:W-:Y:S01]  /*14360*/  IMAD.MOV.U32 R13, RZ, RZ, -0x1 ;  /* 0xffffffffff0d7424 */ /* 0x000fe200078e00ff */
[----:B------:R-:W-:Y:S02]  /*14370*/  PRMT R7, RZ, 0x7610, R7 ;  /* 0x00007610ff077816 */ /* 0x000fe40000000007 */
[----:B------:R-:W-:Y:S02]  /*14380*/  ISETP.GT.U32.AND P0, PT, R11, 0x1, PT ;  /* 0x000000010b00780c */ /* 0x000fe40003f04070 */
[----:B------:R-:W-:Y:S02]  /*14390*/  SHF.R.U32.HI R2, RZ, 0x1, R11 ;  /* 0x00000001ff027819 */ /* 0x000fe4000001160b */
[----:B------:R-:W-:-:S02]  /*143a0*/  ISETP.LT.U32.AND P0, PT, R8, 0x2, P0 ;  /* 0x000000020800780c */ /* 0x000fc40000701070 */
[----:B------:R-:W0:Y:S01]  /*143b0*/  @P2 S2R R4, SR_CgaCtaId ;  /* 0x0000000000042919 */ /* 0x000e220000008800 */
[----:B------:R-:W-:Y:S02]  /*143c0*/  @P2 MOV R3, 0x400 ;  /* 0x0000040000032802 */ /* 0x000fe40000000f00 */
[----:B------:R-:W-:Y:S02]  /*143d0*/  LOP3.LUT R2, R2, 0x1, RZ, 0xc0, !PT ;  /* 0x0000000102027812 */ /* 0x000fe400078ec0ff */
[----:B------:R-:W-:Y:S02]  /*143e0*/  LOP3.LUT R11, R11, 0x1, RZ, 0xc0, !PT ;  /* 0x000000010b0b7812 */ /* 0x000fe400078ec0ff */
[----:B------:R-:W-:-:S04]  /*143f0*/  ISETP.NE.U32.AND P1, PT, R2, 0x1, PT ;  /* 0x000000010200780c */ /* 0x000fc80003f25070 */
[----:B------:R-:W-:-:S04]  /*14400*/  ISETP.GT.U32.AND P1, PT, R8, 0x1, !P1 ;  /* 0x000000010800780c */ /* 0x000fc80004f24070 */
[----:B------:R-:W-:Y:S02]  /*14410*/  SEL R2, RZ, 0x1, !P1 ;  /* 0x00000001ff027807 */ /* 0x000fe40004800000 */
[----:B0-----:R-:W-:Y:S01]  /*14420*/  @P2 LEA R3, R4, R3, 0x18 ;  /* 0x0000000304032211 */ /* 0x001fe200078ec0ff */
[----:B------:R-:W-:-:S03]  /*14430*/  IMAD.MOV.U32 R4, RZ, RZ, -0x1 ;  /* 0xffffffffff047424 */ /* 0x000fc600078e00ff */
[----:B------:R0:W-:Y:S01]  /*14440*/  @P2 SYNCS.ARRIVE.TRANS64.A1T0 RZ, [R3+URZ+0x38], RZ ;  /* 0x000038ff03ff29a7 */ /* 0x0001e2000810003f */
[----:B------:R-:W-:-:S04]  /*14450*/  IADD3 R18, P2, R18, UR30, RZ ;  /* 0x0000001e12127c10 */ /* 0x000fc8000ff5e0ff */
[----:B------:R-:W-:Y:S02]  /*14460*/  IADD3.X R17, R17, UR7, RZ, P2, !PT ;  /* 0x0000000711117c10 */ /* 0x000fe400097fe4ff */
[----:B------:R-:W-:Y:S02]  /*14470*/  ISETP.GE.U32.AND P2, PT, R18, UR8, PT ;  /* 0x0000000812007c0c */ /* 0x000fe4000bf46070 */
[----:B0-----:R-:W-:Y:S02]  /*14480*/  SEL R3, RZ, 0x1, !P0 ;  /* 0x00000001ff037807 */ /* 0x001fe40004000000 */
[----:B------:R-:W-:Y:S02]  /*14490*/  ISETP.GE.U32.AND.EX P0, PT, R17, UR9, PT, P2 ;  /* 0x0000000911007c0c */ /* 0x000fe4000bf06120 */
[--C-:B------:R-:W-:Y:S01]  /*144a0*/  LOP3.LUT R10, R2, R10, R3.reuse, 0x96, !PT ;  /* 0x0000000a020a7212 */ /* 0x100fe200078e9603 */
[----:B------:R-:W-:Y:S01]  /*144b0*/  IMAD.MOV.U32 R2, RZ, RZ, -0x1 ;  /* 0xffffffffff027424 */ /* 0x000fe200078e00ff */
[----:B------:R-:W-:-:S09]  /*144c0*/  PRMT R3, RZ, 0x7610, R3 ;  /* 0x00007610ff037816 */ /* 0x000fd20000000003 */
[----:B------:R-:W-:Y:S05]  /*144d0*/  @P0 BRA `(.L_x_402) ;  /* 0x00000004006c0947 */ /* 0x000fea0003800000 */
[----:B------:R-:W0:Y:S01]  /*144e0*/  S2R R14, SR_CTAID.X ;  /* 0x00000000000e7919 */ /* 0x000e220000002500 */
[----:B------:R-:W-:Y:S01]  /*144f0*/  ULDC.64 UR8, c[0x0][0x628] ;  /* 0x00018a0000087ab9 */ /* 0x000fe20000000a00 */
[----:B------:R-:W1:Y:S01]  /*14500*/  LDC R15, c[0x0][0x144] ;  /* 0x00005100ff0f7b82 */ /* 0x000e620000000800 */
[----:B------:R-:W-:Y:S01]  /*14510*/  ISETP.NE.U32.AND P0, PT, RZ, UR8, PT ;  /* 0x00000008ff007c0c */ /* 0x000fe2000bf05070 */
[----:B------:R-:W2:Y:S01]  /*14520*/  S2R R12, SR_CTAID.Y ;  /* 0x00000000000c7919 */ /* 0x000ea20000002600 */
[----:B------:R-:W-:Y:S01]  /*14530*/  ULDC UR10, c[0x0][0x150] ;  /* 0x00005400000a7ab9 */ /* 0x000fe20000000800 */
[----:B------:R-:W-:Y:S01]  /*14540*/  ULDC UR11, c[0x0][0x630] ;  /* 0x00018c00000b7ab9 */ /* 0x000fe20000000800 */
[----:B------:R-:W-:Y:S01]  /*14550*/  ISETP.NE.AND.EX P0, PT, RZ, UR9, PT, P0 ;  /* 0x00000009ff007c0c */ /* 0x000fe2000bf05300 */
[----:B------:R-:W-:Y:S01]  /*14560*/  IMAD.MOV.U32 R2, RZ, RZ, R18 ;  /* 0x000000ffff027224 */ /* 0x000fe200078e0012 */
[----:B0-----:R-:W-:-:S05]  /*14570*/  I2FP.F32.U32 R3, R14 ;  /* 0x0000000e00037245 */ /* 0x001fca0000201000 */
[----:B------:R-:W-:Y:S01]  /*14580*/  FMUL R16, R3, UR10 ;  /* 0x0000000a03107c20 */ /* 0x000fe20008400000 */
[----:B------:R-:W-:-:S05]  /*14590*/  IMAD.MOV.U32 R3, RZ, RZ, R17 ;  /* 0x000000ffff037224 */ /* 0x000fca00078e0011 */
[----:B--2---:R-:W-:Y:S05]  /*145a0*/  @!P0 BRA `(.L_x_403) ;  /* 0x0000000000288947 */ /* 0x004fea0003800000 */
[----:B------:R-:W-:Y:S02]  /*145b0*/  ULDC UR10, c[0x0][0x634] ;  /* 0x00018d00000a7ab9 */ /* 0x000fe40000000800 */
[----:B------:R-:W-:-:S05]  /*145c0*/  IADD3 R3, P0, R18, UR10, RZ ;  /* 0x0000000a12037c10 */ /* 0x000fca000ff1e0ff */
[----:B------:R-:W-:-:S04]  /*145d0*/  IMAD.X R13, RZ, RZ, R17, P0 ;  /* 0x000000ffff0d7224 */ /* 0x000fc800000e0611 */
[----:B------:R-:W-:-:S04]  /*145e0*/  IMAD.WIDE.U32 R4, R13, UR8, RZ ;  /* 0x000000080d047c25 */ /* 0x000fc8000f8e00ff */
[----:B------:R-:W-:-:S04]  /*145f0*/  IMAD.WIDE.U32 R4, P0, R3, UR9, R4 ;  /* 0x0000000903047c25 */ /* 0x000fc8000f800004 */
[----:B------:R-:W-:-:S04]  /*14600*/  IMAD.WIDE.U32 R2, R3, UR8, RZ ;  /* 0x0000000803027c25 */ /* 0x000fc8000f8e00ff */
[----:B------:R-:W-:Y:S01]  /*14610*/  IMAD.MOV.U32 R2, RZ, RZ, R5 ;  /* 0x000000ffff027224 */ /* 0x000fe200078e0005 */
[----:B------:R-:W-:Y:S01]  /*14620*/  IADD3 RZ, P1, R3, R4, RZ ;  /* 0x0000000403ff7210 */ /* 0x000fe20007f3e0ff */
[----:B------:R-:W-:-:S04]  /*14630*/  IMAD.X R3, RZ, RZ, RZ, P0 ;  /* 0x000000ffff037224 */ /* 0x000fc800000e06ff */
[----:B------:R-:W-:-:S08]  /*14640*/  IMAD.WIDE.U32.X R2, R13, UR9, R2, P1 ;  /* 0x000000090d027c25 */ /* 0x000fd000088e0402 */
.L_x_403:
[----:B------:R-:W-:Y:S01]  /*14650*/  R2UR UR8, R22 ;  /* 0x00000000160872ca */ /* 0x000fe200000e0000 */
[----:B------:R-:W0:Y:S01]  /*14660*/  F2I.U32.TRUNC.NTZ R16, R16 ;  /* 0x0000001000107305 */ /* 0x000e22000020f000 */
[--C-:B------:R-:W-:Y:S01]  /*14670*/  SHF.R.U64 R13, R2, UR11, R3.reuse ;  /* 0x0000000b020d7c19 */ /* 0x100fe20008001203 */
[----:B------:R-:W-:Y:S01]  /*14680*/  ULDC.64 UR14, c[0x0][0x640] ;  /* 0x00019000000e7ab9 */ /* 0x000fe20000000a00 */
[----:B------:R-:W-:Y:S01]  /*14690*/  SHF.R.U32.HI R2, RZ, UR11, R3 ;  /* 0x0000000bff027c19 */ /* 0x000fe20008011603 */
[----:B------:R-:W-:Y:S01]  /*146a0*/  IMAD.MOV.U32 R3, RZ, RZ, R17 ;  /* 0x000000ffff037224 */ /* 0x000fe200078e0011 */
[----:B------:R-:W-:Y:S01]  /*146b0*/  IADD3 R5, P0, RZ, -R13, RZ ;  /* 0x8000000dff057210 */ /* 0x000fe20007f1e0ff */
[----:B------:R-:W2:Y:S01]  /*146c0*/  LDC R19, c[0x0][0x148] ;  /* 0x00005200ff137b82 */ /* 0x000ea20000000800 */
[----:B------:R-:W-:-:S03]  /*146d0*/  ULDC UR10, c[0x0][0x608] ;  /* 0x00018200000a7ab9 */ /* 0x000fc60000000800 */
[----:B------:R-:W-:Y:S01]  /*146e0*/  IMAD.X R2, RZ, RZ, ~R2, P0 ;  /* 0x000000ffff027224 */ /* 0x000fe200000e0e02 */
[----:B------:R-:W-:Y:S01]  /*146f0*/  ISETP.NE.U32.AND P0, PT, RZ, UR14, PT ;  /* 0x0000000eff007c0c */ /* 0x000fe2000bf05070 */
[----:B------:R-:W-:-:S03]  /*14700*/  UISETP.NE.AND UP0, UPT, UR8, URZ, UPT ;  /* 0x0000003f0800728c */ /* 0x000fc6000bf05270 */
[----:B------:R-:W-:Y:S01]  /*14710*/  ULDC.64 UR8, c[0x0][0x620] ;  /* 0x0001880000087ab9 */ /* 0x000fe20000000a00 */
[----:B------:R-:W-:Y:S01]  /*14720*/  ISETP.NE.AND.EX P0, PT, RZ, UR15, PT, P0 ;  /* 0x0000000fff007c0c */ /* 0x000fe2000bf05300 */
[----:B------:R-:W-:Y:S01]  /*14730*/  IMAD R4, R2, UR8, RZ ;  /* 0x0000000802047c24 */ /* 0x000fe2000f8e02ff */
[----:B------:R-:W-:Y:S01]  /*14740*/  PLOP3.LUT P2, PT, PT, PT, UP0, 0x80, 0x0 ;  /* 0x000000000000781c */ /* 0x000fe20003f4f008 */
[----:B------:R-:W-:-:S04]  /*14750*/  IMAD.MOV.U32 R2, RZ, RZ, R18 ;  /* 0x000000ffff027224 */ /* 0x000fc800078e0012 */
[----:B------:R-:W-:Y:S01]  /*14760*/  IMAD.WIDE.U32 R2, R5, UR8, R2 ;  /* 0x0000000805027c25 */ /* 0x000fe2000f8e0002 */
[----:B------:R-:W-:-:S03]  /*14770*/  ULDC UR8, c[0x0][0x618] ;  /* 0x0001860000087ab9 */ /* 0x000fc60000000800 */
[----:B------:R-:W-:Y:S01]  /*14780*/  IMAD R5, R5, UR9, R4 ;  /* 0x0000000905057c24 */ /* 0x000fe2000f8e0204 */
[----:B------:R-:W-:Y:S01]  /*14790*/  ULDC UR9, c[0x0][0x154] ;  /* 0x0000550000097ab9 */ /* 0x000fe20000000800 */
[----:B0-----:R-:W-:Y:S02]  /*147a0*/  IMAD.MOV R4, RZ, RZ, -R16 ;  /* 0x000000ffff047224 */ /* 0x001fe400078e0a10 */
[----:B------:R-:W-:Y:S02]  /*147b0*/  IMAD.IADD R3, R3, 0x1, R5 ;  /* 0x0000000103037824 */ /* 0x000fe400078e0205 */
[----:B-1----:R-:W-:Y:S01]  /*147c0*/  IMAD R14, R15, R4, R14 ;  /* 0x000000040f0e7224 */ /* 0x002fe200078e020e */
[----:B------:R-:W-:Y:S02]  /*147d0*/  I2FP.F32.U32 R4, R12 ;  /* 0x0000000c00047245 */ /* 0x000fe40000201000 */
[--C-:B------:R-:W-:Y:S02]  /*147e0*/  SHF.R.U64 R15, R2, UR8, R3.reuse ;  /* 0x00000008020f7c19 */ /* 0x100fe40008001203 */
[----:B------:R-:W-:Y:S01]  /*147f0*/  SHF.R.U32.HI R2, RZ, UR8, R3 ;  /* 0x00000008ff027c19 */ /* 0x000fe20008011603 */
[----:B------:R-:W-:Y:S01]  /*14800*/  FMUL R4, R4, UR9 ;  /* 0x0000000904047c20 */ /* 0x000fe20008400000 */
[----:B------:R-:W-:-:S02]  /*14810*/  ULDC UR8, c[0x0][0x658] ;  /* 0x0001960000087ab9 */ /* 0x000fc40000000800 */
[--C-:B------:R-:W-:Y:S01]  /*14820*/  SHF.R.U64 R20, R15, UR10, R2.reuse ;  /* 0x0000000a0f147c19 */ /* 0x100fe20008001202 */
[----:B------:R0:W1:Y:S01]  /*14830*/  F2I.U32.TRUNC.NTZ R23, R4 ;  /* 0x0000000400177305 */ /* 0x000062000020f000 */
[----:B------:R-:W-:-:S04]  /*14840*/  SHF.R.U32.HI R3, RZ, UR10, R2 ;  /* 0x0000000aff037c19 */ /* 0x000fc80008011602 */
[--C-:B------:R-:W-:Y:S02]  /*14850*/  SHF.R.U64 R16, R20, UR8, R3.reuse ;  /* 0x0000000814107c19 */ /* 0x100fe40008001203 */
[----:B------:R-:W-:-:S03]  /*14860*/  SHF.R.U32.HI R21, RZ, UR8, R3 ;  /* 0x00000008ff157c19 */ /* 0x000fc60008011603 */
[----:B------:R-:W-:Y:S02]  /*14870*/  IMAD.MOV.U32 R2, RZ, RZ, R16 ;  /* 0x000000ffff027224 */ /* 0x000fe400078e0010 */
[----:B------:R-:W-:Y:S01]  /*14880*/  IMAD.MOV.U32 R3, RZ, RZ, R21 ;  /* 0x000000ffff037224 */ /* 0x000fe200078e0015 */
[----:B0-2---:R-:W-:Y:S06]  /*14890*/  @!P0 BRA `(.L_x_404) ;  /* 0x0000000000288947 */ /* 0x005fec0003800000 */
        /* <DEDUP_REMOVED lines=10> */
.L_x_404:
[----:B------:R-:W-:Y:S01]  /*14940*/  R2UR UR8, R22 ;  /* 0x00000000160872ca */ /* 0x000fe200000e0000 */
[----:B-1----:R-:W-:Y:S01]  /*14950*/  IMAD.MOV R23, RZ, RZ, -R23 ;  /* 0x000000ffff177224 */ /* 0x002fe200078e0a17 */
[----:B------:R-:W-:Y:S01]  /*14960*/  LOP3.LUT R20, R20, UR6, RZ, 0xc0, !PT ;  /* 0x0000000614147c12 */ /* 0x000fe2000f8ec0ff */
[----:B------:R-:W-:Y:S01]  /*14970*/  ULDC UR9, c[0x0][0x610] ;  /* 0x0001840000097ab9 */ /* 0x000fe20000000800 */
[----:B------:R-:W-:Y:S01]  /*14980*/  LOP3.LUT R15, R15, UR4, RZ, 0xc0, !PT ;  /* 0x000000040f0f7c12 */ /* 0x000fe2000f8ec0ff */
[----:B------:R-:W-:-:S08]  /*14990*/  @P2 IMAD R14, R19, R23, R12 ;  /* 0x00000017130e2224 */ /* 0x000fd000078e020c */
[----:B------:R-:W-:-:S03]  /*149a0*/  UISETP.NE.AND UP0, UPT, UR8, URZ, UPT ;  /* 0x0000003f0800728c */ /* 0x000fc6000bf05270 */
[----:B------:R-:W-:Y:S02]  /*149b0*/  ULDC UR8, c[0x0][0x648] ;  /* 0x0001920000087ab9 */ /* 0x000fe40000000800 */
[----:B------:R-:W-:Y:S01]  /*149c0*/  SHF.R.U64 R3, R2, UR8, R3 ;  /* 0x0000000802037c19 */ /* 0x000fe20008001203 */
[----:B------:R-:W-:Y:S01]  /*149d0*/  ULDC UR8, c[0x0][0x638] ;  /* 0x00018e0000087ab9 */ /* 0x000fe20000000800 */
[----:B------:R-:W-:Y:S02]  /*149e0*/  PLOP3.LUT P0, PT, PT, PT, UP0, 0x40, 0x0 ;  /* 0x000000000000781c */ /* 0x000fe40003f0e808 */
[----:B------:R-:W-:Y:S01]  /*149f0*/  PLOP3.LUT P1, PT, PT, PT, UP0, 0x40, 0x0 ;  /* 0x000000000000781c */ /* 0x000fe20003f2e808 */
[----:B------:R-:W-:Y:S02]  /*14a00*/  IMAD.MOV R5, RZ, RZ, -R3 ;  /* 0x000000ffff057224 */ /* 0x000fe400078e0a03 */
[----:B------:R-:W-:Y:S02]  /*14a10*/  IMAD R3, R3, UR5, R20 ;  /* 0x0000000503037c24 */ /* 0x000fe4000f8e0214 */
[----:B------:R-:W-:Y:S01]  /*14a20*/  IMAD R16, R5, UR8, R16 ;  /* 0x0000000805107c24 */ /* 0x000fe2000f8e0210 */
[----:B------:R-:W-:Y:S01]  /*14a30*/  ULDC UR8, c[0x0][0x600] ;  /* 0x0001800000087ab9 */ /* 0x000fe20000000800 */
[----:B------:R-:W-:-:S02]  /*14a40*/  IMAD R14, R3, UR9, R14 ;  /* 0x00000009030e7c24 */ /* 0x000fc4000f8e020e */
[----:B------:R-:W-:Y:S02]  /*14a50*/  IMAD R5, R16, UR8, R15 ;  /* 0x0000000810057c24 */ /* 0x000fe4000f8e020f */
[----:B------:R-:W-:-:S03]  /*14a60*/  IMAD.MOV.U32 R3, RZ, RZ, 0x1 ;  /* 0x00000001ff037424 */ /* 0x000fc600078e00ff */
[----:B------:R-:W-:Y:S02]  /*14a70*/  SEL R4, R5, R14, P0 ;  /* 0x0000000e05047207 */ /* 0x000fe40000000000 */
[----:B------:R-:W-:-:S07]  /*14a80*/  SEL R2, R14, R5, P1 ;  /* 0x000000050e027207 */ /* 0x000fce0000800000 */
.L_x_402:
[----:B------:R-:W-:Y:S05]  /*14a90*/  BSYNC B1 ;  /* 0x0000000000017941 */ /* 0x000fea0003800000 */
.L_x_401:
[----:B------:R-:W-:-:S13]  /*14aa0*/  LOP3.LUT P0, RZ, R3, 0xff, RZ, 0xc0, !PT ;  /* 0x000000ff03ff7812 */ /* 0x000fda000780c0ff */
[----:B------:R-:W-:Y:S05]  /*14ab0*/  @P0 BRA `(.L_x_405) ;  /* 0xfffffff000e80947 */ /* 0x000fea000383ffff */
[----:B------:R-:W-:Y:S05]  /*14ac0*/  BSYNC B0 ;  /* 0x0000000000007941 */ /* 0x000fea0003800000 */
.L_x_394:
[----:B------:R-:W-:-:S03]  /*14ad0*/  UMOV UR8, 0xffffffff ;  /* 0xffffffff00087882 */ /* 0x000fc60000000000 */
[----:B------:R-:W-:Y:S05]  /*14ae0*/  BRA.DIV UR8, `(.L_x_406) ;  /* 0x0000000208d07947 */ /* 0x000fea000b800000 */
[----:B------:R-:W-:-:S13]  /*14af0*/  ELECT P6, URZ, PT ;  /* 0x00000000003f782f */ /* 0x000fda00038c0000 */
.L_x_418:
[----:B------:R-:W-:Y:S04]  /*14b00*/  BSSY B0, `(.L_x_407) ;  /* 0x000001a000007945 */ /* 0x000fe80003800000 */
[----:B------:R-:W-:Y:S05]  /*14b10*/  @!P6 BRA `(.L_x_408) ;  /* 0x000000000060e947 */ /* 0x000fea0003800000 */
[----:B------:R-:W-:-:S04]  /*14b20*/  ULOP3.LUT UR8, UR59, 0x2, URZ, 0xfc, !UPT ;  /* 0x000000023b087892 */ /* 0x000fc8000f8efc3f */
[----:B------:R-:W-:-:S06]  /*14b30*/  UISETP.NE.AND UP0, UPT, UR8, 0x3, UPT ;  /* 0x000000030800788c */ /* 0x000fcc000bf05270 */
[----:B------:R-:W-:-:S13]  /*14b40*/  PLOP3.LUT P0, PT, PT, PT, UP0, 0x80, 0x0 ;  /* 0x000000000000781c */ /* 0x000fda0003f0f008 */
[----:B------:R-:W-:Y:S05]  /*14b50*/  @!P0 BRA `(.L_x_409) ;  /* 0x0000000000048947 */ /* 0x000fea0003800000 */
[----:B------:R-:W-:Y:S01]  /*14b60*/  BPT.TRAP 0x1 ;  /* 0x000000040000795c */ /* 0x000fe20000300000 */
.L_x_409:
[----:B------:R-:W0:Y:S01]  /*14b70*/  S2R R3, SR_CgaCtaId ;  /* 0x0000000000037919 */ /* 0x000e220000008800 */
[----:B------:R-:W-:Y:S02]  /*14b80*/  MOV R0, 0x400 ;  /* 0x0000040000007802 */ /* 0x000fe40000000f00 */
[----:B------:R-:W-:Y:S02]  /*14b90*/  SHF.L.U32 R2, R10, 0x1f, RZ ;  /* 0x0000001f0a027819 */ /* 0x000fe400000006ff */
[----:B0-----:R-:W-:-:S05]  /*14ba0*/  LEA R0, R3, R0, 0x18 ;  /* 0x0000000003007211 */ /* 0x001fca00078ec0ff */
[----:B------:R-:W-:-:S04]  /*14bb0*/  VIADD R0, R0, 0x10 ;  /* 0x0000001000007836 */ /* 0x000fc80000000000 */
[C---:B------:R-:W-:Y:S02]  /*14bc0*/  IMAD R5, R11.reuse, 0x8, R0 ;  /* 0x000000080b057824 */ /* 0x040fe400078e0200 */
[----:B------:R-:W-:Y:S02]  /*14bd0*/  VIADD R11, R11, 0x1 ;  /* 0x000000010b0b7836 */ /* 0x000fe40000000000 */
[----:B------:R-:W0:Y:S03]  /*14be0*/  SYNCS.PHASECHK.TRANS64.TRYWAIT P0, [R5+URZ], R2 ;  /* 0x00000002050075a7 */ /* 0x000e26000800017f */
[----:B------:R-:W-:-:S04]  /*14bf0*/  ISETP.NE.AND P1, PT, R11, 0x2, PT ;  /* 0x000000020b00780c */ /* 0x000fc80003f25270 */
[----:B------:R-:W-:Y:S02]  /*14c00*/  SEL R3, RZ, 0x1, P1 ;  /* 0x00000001ff037807 */ /* 0x000fe40000800000 */
[----:B------:R-:W-:Y:S02]  /*14c10*/  SEL R11, R11, RZ, P1 ;  /* 0x000000ff0b0b7207 */ /* 0x000fe40000800000 */
[----:B------:R-:W-:Y:S01]  /*14c20*/  LOP3.LUT R3, R10, R3, RZ, 0x3c, !PT ;  /* 0x000000030a037212 */ /* 0x000fe200078e3cff */
[----:B0-----:R-:W-:Y:S06]  /*14c30*/  @!P0 BRA `(.L_x_410) ;  /* 0x00000000009c8947 */ /* 0x001fec0003800000 */
.L_x_419:
[----:B------:R-:W-:Y:S01]  /*14c40*/  IMAD R11, R11, 0x8, R0 ;  /* 0x000000080b0b7824 */ /* 0x000fe200078e0200 */
[----:B------:R-:W-:-:S07]  /*14c50*/  SHF.L.U32 R0, R3, 0x1f, RZ ;  /* 0x0000001f03007819 */ /* 0x000fce00000006ff */
.L_x_411:
[----:B-1----:R1:W2:Y:S02]  /*14c60*/  SYNCS.PHASECHK.TRANS64.TRYWAIT P0, [R11+URZ], R0 ;  /* 0x000000000b0075a7 */ /* 0x0022a4000800017f */
[----:B--2---:R-:W-:Y:S05]  /*14c70*/  @!P0 NANOSLEEP.SYNCS 0x989680 ;  /* 0x009896800000895d */ /* 0x004fea0003900000 */
[----:B------:R-:W2:Y:S02]  /*14c80*/  @!P0 SYNCS.PHASECHK.TRANS64 P0, [R11+URZ], R0 ;  /* 0x000000000b0085a7 */ /* 0x000ea4000800007f */
[----:B--2---:R-:W-:Y:S05]  /*14c90*/  @!P0 BRA `(.L_x_411) ;  /* 0xfffffffc00f08947 */ /* 0x004fea000383ffff */
.L_x_408:
[----:B------:R-:W-:Y:S05]  /*14ca0*/  BSYNC B0 ;  /* 0x0000000000007941 */ /* 0x000fea0003800000 */
.L_x_407:
[----:B------:R-:W-:Y:S05]  /*14cb0*/  EXIT ;  /* 0x000000000000794d */ /* 0x000fea0003800000 */
.L_x_21:
[----:B-1----:R1:W2:Y:S02]  /*14cc0*/  SYNCS.PHASECHK.TRANS64.TRYWAIT P1, [R3+URZ], R0 ;  /* 0x00000000030075a7 */ /* 0x0022a4000802017f */
[----:B--2---:R-:W-:Y:S05]  /*14cd0*/  @!P1 NANOSLEEP.SYNCS 0x989680 ;  /* 0x009896800000995d */ /* 0x004fea0003900000 */
[----:B------:R-:W2:Y:S02]  /*14ce0*/  @!P1 SYNCS.PHASECHK.TRANS64 P1, [R3+URZ], R0 ;  /* 0x00000000030095a7 */ /* 0x000ea4000802007f */
[----:B--2---:R-:W-:Y:S05]  /*14cf0*/  @!P1 BRA `(.L_x_21) ;  /* 0xfffffffc00f09947 */ /* 0x004fea000383ffff */
[----:B------:R-:W-:Y:S05]  /*14d00*/  BRA `(.L_x_20) ;  /* 0xfffffec800847947 */ /* 0x000fea000383ffff */
.L_x_26:
[----:B-1----:R1:W2:Y:S02]  /*14d10*/  SYNCS.PHASECHK.TRANS64.TRYWAIT P1, [R3+URZ], R0 ;  /* 0x00000000030075a7 */ /* 0x0022a4000802017f */
[----:B--2---:R-:W-:Y:S05]  /*14d20*/  @!P1 NANOSLEEP.SYNCS 0x989680 ;  /* 0x009896800000995d */ /* 0x004fea0003900000 */
[----:B------:R-:W2:Y:S02]  /*14d30*/  @!P1 SYNCS.PHASECHK.TRANS64 P1, [R3+URZ], R0 ;  /* 0x00000000030095a7 */ /* 0x000ea4000802007f */
[----:B--2---:R-:W-:Y:S05]  /*14d40*/  @!P1 BRA `(.L_x_26) ;  /* 0xfffffffc00f09947 */ /* 0x004fea000383ffff */
[----:B------:R-:W-:Y:S05]  /*14d50*/  BRA `(.L_x_25) ;  /* 0xffffff0c00d07947 */ /* 0x000fea000383ffff */
.L_x_395:
[----:B------:R-:W-:Y:S01]  /*14d60*/  BSSY B1, `(.L_x_412) ;  /* 0x0000006000017945 */ /* 0x000fe20003800000 */
[----:B------:R-:W-:-:S07]  /*14d70*/  IMAD.MOV.U32 R15, RZ, RZ, -0x1 ;  /* 0xffffffffff0f7424 */ /* 0x000fce00078e00ff */
[----:B------:R-:W-:Y:S05]  /*14d80*/  WARPSYNC.COLLECTIVE R15, `(.L_x_413) ;  /* 0x000000000f0c7348 */ /* 0x000fea0003c00000 */
[----:B------:R-:W-:Y:S02]  /*14d90*/  ELECT P6, UR62, PT ;  /* 0x00000000003e782f */ /* 0x000fe400038c0000 */
[----:B------:R-:W-:Y:S01]  /*14da0*/  MOV R14, UR62 ;  /* 0x0000003e000e7c02 */ /* 0x000fe20008000f00 */
[----:B------:R-:W-:Y:S10]  /*14db0*/  ENDCOLLECTIVE ;  /* 0x000000000000791b */ /* 0x000ff40003800000 */
.L_x_413:
[----:B------:R-:W-:Y:S05]  /*14dc0*/  BSYNC B1 ;  /* 0x0000000000017941 */ /* 0x000fea0003800000 */
.L_x_412:
[----:B------:R-:W-:Y:S05]  /*14dd0*/  BRA `(.L_x_414) ;  /* 0xfffffff0002c7947 */ /* 0x000fea000383ffff */
.L_x_398:
[----:B0-----:R0:W2:Y:S02]  /*14de0*/  SYNCS.PHASECHK.TRANS64.TRYWAIT P0, [R19+URZ+0x10], R4 ;  /* 0x00001004130075a7 */ /* 0x0010a4000800017f */
[----:B--2---:R-:W-:Y:S05]  /*14df0*/  @!P0 NANOSLEEP.SYNCS 0x989680 ;  /* 0x009896800000895d */ /* 0x004fea0003900000 */
[----:B------:R-:W2:Y:S02]  /*14e00*/  @!P0 SYNCS.PHASECHK.TRANS64 P0, [R19+URZ+0x10], R4 ;  /* 0x00001004130085a7 */ /* 0x000ea4000800007f */
[----:B--2---:R-:W-:Y:S05]  /*14e10*/  @!P0 BRA `(.L_x_398) ;  /* 0xfffffffc00f08947 */ /* 0x004fea000383ffff */
[----:B------:R-:W-:Y:S05]  /*14e20*/  BRA `(.L_x_415) ;  /* 0xfffffff0006c7947 */ /* 0x000fea000383ffff */
.L_x_406:
[----:B------:R-:W-:Y:S01]  /*14e30*/  BSSY B0, `(.L_x_416) ;  /* 0x0000006000007945 */ /* 0x000fe20003800000 */
[----:B------:R-:W-:-:S07]  /*14e40*/  IMAD.MOV.U32 R15, RZ, RZ, -0x1 ;  /* 0xffffffffff0f7424 */ /* 0x000fce00078e00ff */
[----:B------:R-:W-:Y:S05]  /*14e50*/  WARPSYNC.COLLECTIVE R15, `(.L_x_417) ;  /* 0x000000000f0c7348 */ /* 0x000fea0003c00000 */
[----:B------:R-:W-:Y:S02]  /*14e60*/  ELECT P6, UR62, PT ;  /* 0x00000000003e782f */ /* 0x000fe400038c0000 */
[----:B------:R-:W-:Y:S01]  /*14e70*/  MOV R14, UR62 ;  /* 0x0000003e000e7c02 */ /* 0x000fe20008000f00 */
[----:B------:R-:W-:Y:S10]  /*14e80*/  ENDCOLLECTIVE ;  /* 0x000000000000791b */ /* 0x000ff40003800000 */
.L_x_417:
[----:B------:R-:W-:Y:S05]  /*14e90*/  BSYNC B0 ;  /* 0x0000000000007941 */ /* 0x000fea0003800000 */
.L_x_416:
[----:B------:R-:W-:Y:S05]  /*14ea0*/  BRA `(.L_x_418) ;  /* 0xfffffffc00147947 */ /* 0x000fea000383ffff */
.L_x_410:
[----:B0-----:R0:W1:Y:S02]  /*14eb0*/  SYNCS.PHASECHK.TRANS64.TRYWAIT P0, [R5+URZ], R2 ;  /* 0x00000002050075a7 */ /* 0x001064000800017f */
[----:B-1----:R-:W-:Y:S05]  /*14ec0*/  @!P0 NANOSLEEP.SYNCS 0x989680 ;  /* 0x009896800000895d */ /* 0x002fea0003900000 */
[----:B------:R-:W1:Y:S02]  /*14ed0*/  @!P0 SYNCS.PHASECHK.TRANS64 P0, [R5+URZ], R2 ;  /* 0x00000002050085a7 */ /* 0x000e64000800007f */
[----:B-1----:R-:W-:Y:S05]  /*14ee0*/  @!P0 BRA `(.L_x_410) ;  /* 0xfffffffc00f08947 */ /* 0x002fea000383ffff */
[----:B------:R-:W-:Y:S05]  /*14ef0*/  BRA `(.L_x_419) ;  /* 0xfffffffc00507947 */ /* 0x000fea000383ffff */
.L_x_420:
[----:B------:R-:W-:-:S00]  /*14f00*/  BRA `(.L_x_420) ;  /* 0xfffffffc00fc7947 */ /* 0x000fc0000383ffff */
[----:B------:R-:W-:-:S00]  /*14f10*/  NOP ;  /* 0x0000000000007918 */ /* 0x000fc00000000000 */
        /* <DEDUP_REMOVED lines=14> */
.L_x_421:


//--------------------- .nv.global.init           --------------------------
	.section	.nv.global.init,"aw",@progbits
.nv.global.init:
	.type		$str$22,@object
	.size		$str$22,($str$23 - $str$22)
$str$22:
        /*0000*/ 	.byte	0x6b, 0x5f, 0x74, 0x69, 0x6c, 0x65, 0x5f, 0x63, 0x6f, 0x75, 0x6e, 0x74, 0x20, 0x3e, 0x3d, 0x20
        /*0010*/ 	.byte	0x31, 0x00
	.type		$str$23,@object
	.size		$str$23,(__unnamed_1 - $str$23)
$str$23:
        /*0012*/ 	.byte	0x2f, 0x74, 0x6d, 0x70, 0x2f, 0x63, 0x75, 0x74, 0x6c, 0x61, 0x73, 0x73, 0x5f, 0x73, 0x77, 0x65
        /*0022*/ 	.byte	0x65, 0x70, 0x5f, 0x73, 0x72, 0x63, 0x2f, 0x69, 0x6e, 0x63, 0x6c, 0x75, 0x64, 0x65, 0x2f, 0x63
        /*0032*/ 	.byte	0x75, 0x74, 0x6c, 0x61, 0x73, 0x73, 0x2f, 0x67, 0x65, 0x6d, 0x6d, 0x2f, 0x63, 0x6f, 0x6c, 0x6c
        /*0042*/ 	.byte	0x65, 0x63, 0x74, 0x69, 0x76, 0x65, 0x2f, 0x73, 0x6d, 0x39, 0x30, 0x5f, 0x6d, 0x6d, 0x61, 0x5f
        /*0052*/ 	.byte	0x74, 0x6d, 0x61, 0x5f, 0x67, 0x6d, 0x6d, 0x61, 0x5f, 0x73, 0x73, 0x5f, 0x77, 0x61, 0x72, 0x70
        /*0062*/ 	.byte	0x73, 0x70, 0x65, 0x63, 0x69, 0x61, 0x6c, 0x69, 0x7a, 0x65, 0x64, 0x2e, 0x68, 0x70, 0x70, 0x00
	.type		__unnamed_1,@object
	.size		__unnamed_1,(.L_0 - __unnamed_1)
__unnamed_1:
        /*0072*/ 	.byte	0x76, 0x6f, 0x69, 0x64, 0x20, 0x63, 0x75, 0x74, 0x6c, 0x61, 0x73, 0x73, 0x3a, 0x3a, 0x67, 0x65
        /* <DEDUP_REMOVED lines=172> */
        /*0b42*/ 	.byte	0x75, 0x74, 0x65, 0x3a, 0x3a, 0x69, 0x64, 0x65, 0x6e, 0x74, 0x69, 0x74, 0x79, 0x5d, 0x00
.L_0:


//--------------------- .nv.shared._ZN7cutlass13device_kernelINS_4gemm6kernel13GemmUniversalIN4cute5tupleIJiiiiEEENS1_10collective13CollectiveMmaINS1_34MainloopSm90TmaGmmaWarpSpecializedILi2ENS5_IJNS4_1CILi2EEENSA_ILi1EEESC_EEENS1_35KernelTmaWarpSpecializedCooperativeEEENS5_IJNSA_ILi256EEENSA_ILi176EEESG_EEEaNS5_IJlSC_lEEEaSJ_NS4_8TiledMMAINS4_8MMA_AtomIJNS4_4SM904GMMA26MMA_64x16x32_S32S8S8_SS_TNEEEENS4_6LayoutISD_NS5_IJSC_NSA_ILi0EEESR_EEEEENS5_IJNS4_10UnderscoreESU_SU_EEEEENS4_13SM90_TMA_LOADENS4_14ComposedLayoutINS4_7SwizzleILi3ELi4ELi3EEENS4_18smem_ptr_flag_bitsILi8EEENSQ_INS5_IJNSA_ILi8EEENSA_ILi128EEEEEENS5_IJS14_SC_EEEEEEEvNS4_8identityENS4_23SM90_TMA_LOAD_MULTICASTES18_vS19_EENS_8epilogue10collective6detail29Sm90TmaWarpSpecializedAdapterINS1D_15DefaultEpilogueIaSJ_SJ_NS1C_6thread17LinearCombinationIaLi1EiiLNS1H_9ScaleType4KindE0ELNS_15FloatRoundStyleE2EaEENS1_15EpilogueDefaultEEEEEvvEEEEvNT_6ParamsE --------------------------
	.section	.nv.shared._ZN7cutlass13device_kernelINS_4gemm6kernel13GemmUniversalIN4cute5tupleIJiiiiEEENS1_10collective13CollectiveMmaINS1_34MainloopSm90TmaGmmaWarpSpecializedILi2ENS5_IJNS4_1CILi2EEENSA_ILi1EEESC_EEENS1_35KernelTmaWarpSpecializedCooperativeEEENS5_IJNSA_ILi256EEENSA_ILi176EEESG_EEEaNS5_IJlSC_lEEEaSJ_NS4_8TiledMMAINS4_8MMA_AtomIJNS4_4SM904GMMA26MMA_64x16x32_S32S8S8_SS_TNEEEENS4_6LayoutISD_NS5_IJSC_NSA_ILi0EEESR_EEEEENS5_IJNS4_10UnderscoreESU_SU_EEEEENS4_13SM90_TMA_LOADENS4_14ComposedLayoutINS4_7SwizzleILi3ELi4ELi3EEENS4_18smem_ptr_flag_bitsILi8EEENSQ_INS5_IJNSA_ILi8EEENSA_ILi128EEEEEENS5_IJS14_SC_EEEEEEEvNS4_8identityENS4_23SM90_TMA_LOAD_MULTICASTES18_vS19_EENS_8epilogue10collective6detail29Sm90TmaWarpSpecializedAdapterINS1D_15DefaultEpilogueIaSJ_SJ_NS1C_6thread17LinearCombinationIaLi1EiiLNS1H_9ScaleType4KindE0ELNS_15FloatRoundStyleE2EaEENS1_15EpilogueDefaultEEEEEvvEEEEvNT_6ParamsE,"aw",@nobits
	.sectionflags	@""
	.align	16
	.zero		1024


//--------------------- .nv.shared.reserved.0     --------------------------
	.section	.nv.shared.reserved.0,"aw",@nobits
	.weak		__nv_reservedSMEM_offset_0_alias
	.size		__nv_reservedSMEM_offset_0_alias, 0, 0
	.other		__nv_reservedSMEM_offset_0_alias,@"STO_CUDA_RESERVED_SHARED STV_DEFAULT"
__nv_reservedSMEM_offset_0_alias:
	.zero		0


//--------------------- .nv.global                --------------------------
	.section	.nv.global,"aw",@nobits
.nv.global:
	.type		_ZN40_INTERNAL_caff6553_4_k_cu_acef5d06_100194cute1_E,@object
	.size		_ZN40_INTERNAL_caff6553_4_k_cu_acef5d06_100194cute1_E,(_ZN40_INTERNAL_caff6553_4_k_cu_acef5d06_100194cuda3std3__45__cpo6cbeginE - _ZN40_INTERNAL_caff6553_4_k_cu_acef5d06_100194cute1_E)
_ZN40_INTERNAL_caff6553_4_k_cu_acef5d06_100194cute1_E:
	.zero		1
	.type		_ZN40_INTERNAL_caff6553_4_k_cu_acef5d06_100194cuda3std3__45__cpo6cbeginE,@object
	.size		_ZN40_INTERNAL_caff6553_4_k_cu_acef5d06_100194cuda3std3__45__cpo6cbeginE,(_ZN40_INTERNAL_caff6553_4_k_cu_acef5d06_100194cuda3std3__48in_placeE - _ZN40_INTERNAL_caff6553_4_k_cu_acef5d06_100194cuda3std3__45__cpo6cbeginE)
_ZN40_INTERNAL_caff6553_4_k_cu_acef5d06_100194cuda3std3__45__cpo6cbeginE:
	.zero		1
	.type		_ZN40_INTERNAL_caff6553_4_k_cu_acef5d06_100194cuda3std3__48in_placeE,@object
	.size		_ZN40_INTERNAL_caff6553_4_k_cu_acef5d06_100194cuda3std3__48in_placeE,(_ZN40_INTERNAL_caff6553_4_k_cu_acef5d06_100194cuda3std6ranges3__45__cpo9iter_moveE - _ZN40_INTERNAL_caff6553_4_k_cu_acef5d06_100194cuda3std3__48in_placeE)
_ZN40_INTERNAL_caff6553_4_k_cu_acef5d06_100194cuda3std3__48in_placeE:
	.zero		1
	.type		_ZN40_INTERNAL_caff6553_4_k_cu_acef5d06_100194cuda3std6ranges3__45__cpo9iter_moveE,@object
	.size		_ZN40_INTERNAL_caff6553_4_k_cu_acef5d06_100194cuda3std6ranges3__45__cpo9iter_moveE,(_ZN40_INTERNAL_caff6553_4_k_cu_acef5d06_100194cuda3std3__45__cpo5beginE - _ZN40_INTERNAL_caff6553_4_k_cu_acef5d06_100194cuda3std6ranges3__45__cpo9iter_moveE)
_ZN40_INTERNAL_caff6553_4_k_cu_acef5d06_100194cuda3std6ranges3__45__cpo9iter_moveE:
	.zero		1
	.type		_ZN40_INTERNAL_caff6553_4_k_cu_acef5d06_100194cuda3std3__45__cpo5beginE,@object
	.size		_ZN40_INTERNAL_caff6553_4_k_cu_acef5d06_100194cuda3std3__45__cpo5beginE,(_ZN40_INTERNAL_caff6553_4_k_cu_acef5d06_100194cuda3std3__442_GLOBAL__N__caff6553_4_k_cu_acef5d06_100196ignoreE - _ZN40_INTERNAL_caff6553_4_k_cu_acef5d06_100194cuda3std3__45__cpo5beginE)
_ZN40_INTERNAL_caff6553_4_k_cu_acef5d06_100194cuda3std3__45__cpo5beginE:
	.zero		1
	.type		_ZN40_INTERNAL_caff6553_4_k_cu_acef5d06_100194cuda3std3__442_GLOBAL__N__caff6553_4_k_cu_acef5d06_100196ignoreE,@object
	.size		_ZN40_INTERNAL_caff6553_4_k_cu_acef5d06_100194cuda3std3__442_GLOBAL__N__caff6553_4_k_cu_acef5d06_100196ignoreE,(_ZN40_INTERNAL_caff6553_4_k_cu_acef5d06_100194cute7productE - _ZN40_INTERNAL_caff6553_4_k_cu_acef5d06_100194cuda3std3__442_GLOBAL__N__caff6553_4_k_cu_acef5d06_100196ignoreE)
_ZN40_INTERNAL_caff6553_4_k_cu_acef5d06_100194cuda3std3__442_GLOBAL__N__caff6553_4_k_cu_acef5d06_100196ignoreE:
	.zero		1
	.type		_ZN40_INTERNAL_caff6553_4_k_cu_acef5d06_100194cute7productE,@object
	.size		_ZN40_INTERNAL_caff6553_4_k_cu_acef5d06_100194cute7productE,(_ZN40_INTERNAL_caff6553_4_k_cu_acef5d06_100194cuda3std3__45__cpo3endE - _ZN40_INTERNAL_caff6553_4_k_cu_acef5d06_100194cute7productE)
_ZN40_INTERNAL_caff6553_4_k_cu_acef5d06_100194cute7productE:
	.zero		1
	.type		_ZN40_INTERNAL_caff6553_4_k_cu_acef5d06_100194cuda3std3__45__cpo3endE,@object
	.size		_ZN40_INTERNAL_caff6553_4_k_cu_acef5d06_100194cuda3std3__45__cpo3endE,(_ZN40_INTERNAL_caff6553_4_k_cu_acef5d06_100194cuda3std3__419piecewise_constructE - _ZN40_INTERNAL_caff6553_4_k_cu_acef5d06_100194cuda3std3__45__cpo3endE)
_ZN40_INTERNAL_caff6553_4_k_cu_acef5d06_100194cuda3std3__45__cpo3endE:
	.zero		1
	.type		_ZN40_INTERNAL_caff6553_4_k_cu_acef5d06_100194cuda3std3__419piecewise_constructE,@object
	.size		_ZN40_INTERNAL_caff6553_4_k_cu_acef5d06_100194cuda3std3__419piecewise_constructE,(_ZN40_INTERNAL_caff6553_4_k_cu_acef5d06_100194cuda3std3__45__cpo4cendE - _ZN40_INTERNAL_caff6553_4_k_cu_acef5d06_100194cuda3std3__419piecewise_constructE)
_ZN40_INTERNAL_caff6553_4_k_cu_acef5d06_100194cuda3std3__419piecewise_constructE:
	.zero		1
	.type		_ZN40_INTERNAL_caff6553_4_k_cu_acef5d06_100194cuda3std3__45__cpo4cendE,@object
	.size		_ZN40_INTERNAL_caff6553_4_k_cu_acef5d06_100194cuda3std3__45__cpo4cendE,(_ZN40_INTERNAL_caff6553_4_k_cu_acef5d06_100194cuda3std6ranges3__45__cpo4swapE - _ZN40_INTERNAL_caff6553_4_k_cu_acef5d06_100194cuda3std3__45__cpo4cendE)
_ZN40_INTERNAL_caff6553_4_k_cu_acef5d06_100194cuda3std3__45__cpo4cendE:
	.zero		1
	.type		_ZN40_INTERNAL_caff6553_4_k_cu_acef5d06_100194cuda3std6ranges3__45__cpo4swapE,@object
	.size		_ZN40_INTERNAL_caff6553_4_k_cu_acef5d06_100194cuda3std6ranges3__45__cpo4swapE,(.L_8 - _ZN40_INTERNAL_caff6553_4_k_cu_acef5d06_100194cuda3std6ranges3__45__cpo4swapE)
_ZN40_INTERNAL_caff6553_4_k_cu_acef5d06_100194cuda3std6ranges3__45__cpo4swapE:
	.zero		1
.L_8:


//--------------------- .nv.constant0._ZN7cutlass13device_kernelINS_4gemm6kernel13GemmUniversalIN4cute5tupleIJiiiiEEENS1_10collective13CollectiveMmaINS1_34MainloopSm90TmaGmmaWarpSpecializedILi2ENS5_IJNS4_1CILi2EEENSA_ILi1EEESC_EEENS1_35KernelTmaWarpSpecializedCooperativeEEENS5_IJNSA_ILi256EEENSA_ILi176EEESG_EEEaNS5_IJlSC_lEEEaSJ_NS4_8TiledMMAINS4_8MMA_AtomIJNS4_4SM904GMMA26MMA_64x16x32_S32S8S8_SS_TNEEEENS4_6LayoutISD_NS5_IJSC_NSA_ILi0EEESR_EEEEENS5_IJNS4_10UnderscoreESU_SU_EEEEENS4_13SM90_TMA_LOADENS4_14ComposedLayoutINS4_7SwizzleILi3ELi4ELi3EEENS4_18smem_ptr_flag_bitsILi8EEENSQ_INS5_IJNSA_ILi8EEENSA_ILi128EEEEEENS5_IJS14_SC_EEEEEEEvNS4_8identityENS4_23SM90_TMA_LOAD_MULTICASTES18_vS19_EENS_8epilogue10collective6detail29Sm90TmaWarpSpecializedAdapterINS1D_15DefaultEpilogueIaSJ_SJ_NS1C_6thread17LinearCombinationIaLi1EiiLNS1H_9ScaleType4KindE0ELNS_15FloatRoundStyleE2EaEENS1_15EpilogueDefaultEEEEEvvEEEEvNT_6ParamsE --------------------------
	.section	.nv.constant0._ZN7cutlass13device_kernelINS_4gemm6kernel13GemmUniversalIN4cute5tupleIJiiiiEEENS1_10collective13CollectiveMmaINS1_34MainloopSm90TmaGmmaWarpSpecializedILi2ENS5_IJNS4_1CILi2EEENSA_ILi1EEESC_EEENS1_35KernelTmaWarpSpecializedCooperativeEEENS5_IJNSA_ILi256EEENSA_ILi176EEESG_EEEaNS5_IJlSC_lEEEaSJ_NS4_8TiledMMAINS4_8MMA_AtomIJNS4_4SM904GMMA26MMA_64x16x32_S32S8S8_SS_TNEEEENS4_6LayoutISD_NS5_IJSC_NSA_ILi0EEESR_EEEEENS5_IJNS4_10UnderscoreESU_SU_EEEEENS4_13SM90_TMA_LOADENS4_14ComposedLayoutINS4_7SwizzleILi3ELi4ELi3EEENS4_18smem_ptr_flag_bitsILi8EEENSQ_INS5_IJNSA_ILi8EEENSA_ILi128EEEEEENS5_IJS14_SC_EEEEEEEvNS4_8identityENS4_23SM90_TMA_LOAD_MULTICASTES18_vS19_EENS_8epilogue10collective6detail29Sm90TmaWarpSpecializedAdapterINS1D_15DefaultEpilogueIaSJ_SJ_NS1C_6thread17LinearCombinationIaLi1EiiLNS1H_9ScaleType4KindE0ELNS_15FloatRoundStyleE2EaEENS1_15EpilogueDefaultEEEEEvvEEEEvNT_6ParamsE,"a",@progbits
	.sectionflags	@""
	.align	4
.nv.constant0._ZN7cutlass13device_kernelINS_4gemm6kernel13GemmUniversalIN4cute5tupleIJiiiiEEENS1_10collective13CollectiveMmaINS1_34MainloopSm90TmaGmmaWarpSpecializedILi2ENS5_IJNS4_1CILi2EEENSA_ILi1EEESC_EEENS1_35KernelTmaWarpSpecializedCooperativeEEENS5_IJNSA_ILi256EEENSA_ILi176EEESG_EEEaNS5_IJlSC_lEEEaSJ_NS4_8TiledMMAINS4_8MMA_AtomIJNS4_4SM904GMMA26MMA_64x16x32_S32S8S8_SS_TNEEEENS4_6LayoutISD_NS5_IJSC_NSA_ILi0EEESR_EEEEENS5_IJNS4_10UnderscoreESU_SU_EEEEENS4_13SM90_TMA_LOADENS4_14ComposedLayoutINS4_7SwizzleILi3ELi4ELi3EEENS4_18smem_ptr_flag_bitsILi8EEENSQ_INS5_IJNSA_ILi8EEENSA_ILi128EEEEEENS5_IJS14_SC_EEEEEEEvNS4_8identityENS4_23SM90_TMA_LOAD_MULTICASTES18_vS19_EENS_8epilogue10collective6detail29Sm90TmaWarpSpecializedAdapterINS1D_15DefaultEpilogueIaSJ_SJ_NS1C_6thread17LinearCombinationIaLi1EiiLNS1H_9ScaleType4KindE0ELNS_15FloatRoundStyleE2EaEENS1_15EpilogueDefaultEEEEEvvEEEEvNT_6ParamsE:
	.zero		1664


//--------------------- SYMBOLS --------------------------

	.type		.nv.reservedSmem.offset0,@object
	.size		.nv.reservedSmem.offset0,0x4
	.type		__assertfail,@function
